	.target	sm_100a

	.elftype	@"ET_EXEC"


//--------------------- .note.nv.tkinfo           --------------------------
	.section	.note.nv.tkinfo,"",@"SHT_NOTE"
	.sectionflags	@"SHF_NOTE_NV_TKINFO"
	.tkinfo
        /*0018*/ 	.word	0x00000002
        /*0030*/ 	.string	""
        /*0030*/ 	.string	"ptxas"
        /*0030*/ 	.string	"Cuda compilation tools, release 13.0, V13.0.88"
        /*0030*/ 	.string	"Build cuda_13.0.r13.0/compiler.36424714_0"
        /*0030*/ 	.string	"-arch sm_100a -m 64 "



//--------------------- .note.nv.cuinfo           --------------------------
	.section	.note.nv.cuinfo,"",@"SHT_NOTE"
	.sectionflags	@"SHF_NOTE_NV_CUINFO"
        /*0018*/ 	.short	0x0002
        /*001a*/ 	.short	0x0064
        /*001c*/ 	.short	0x0082
	.zero		2


//--------------------- .nv.info                  --------------------------
	.section	.nv.info,"",@"SHT_CUDA_INFO"
	.align	4


	//----- nvinfo : EIATTR_REGCOUNT
	.align		4
        /*0000*/ 	.byte	0x04, 0x2f
        /*0002*/ 	.short	(.L_19 - .L_18)
	.align		4
.L_18:
        /*0004*/ 	.word	index@(_ZN7cutlass13device_kernelINS_4gemm6kernel13GemmUniversalIN4cute5tupleIJiiiiEEENS1_10collective13CollectiveMmaINS1_35MainloopSm100TmaUmmaWarpSpecializedILi3ELi2ELi4ENS5_IJNS4_1CILi1EEENSA_ILi2EEESB_EEEEENS5_IJNSA_ILi64EEESF_NSA_ILi128EEEEEENS_12float_e5m2_tENS5_IJlSB_lEEESI_SJ_NS4_8TiledMMAINS4_8MMA_AtomIJNS4_10MMA_TraitsINS4_19SM100_MMA_F8F6F4_SSEJSI_SI_fSF_SF_NS4_17integral_constantINS4_4UMMA5MajorELSQ_0EEESR_NSO_INSP_7ScaleInELSS_0EEEST_EEEEEENS4_6LayoutINS5_IJSB_SB_SB_EEENS5_IJNSA_ILi0EEESY_SY_EEEEENS5_IJNS4_10UnderscoreES11_S11_EEEEENS4_23SM90_TMA_LOAD_MULTICASTENS4_14ComposedLayoutINS4_7SwizzleILi3ELi4ELi3EEENS4_18smem_ptr_flag_bitsILi8EEENSW_INS5_IJNSA_ILi8EEESG_EEENS5_IJSG_SB_EEEEEEEvNS4_8identityENS4_13SM90_TMA_LOADES1E_vS1F_EENS_8epilogue10collective18CollectiveEpilogueINS1I_23Sm100TmaWarpSpecializedILi1ELi1ELi32ELb0ELb0EEEJSH_NS5_IJNSW_ISF_SB_EES1N_EEESI_SJ_SI_SJ_NS1I_6fusion15FusionCallbacksIS1M_NS1P_17LinearCombinationISI_fSI_fLNS_15FloatRoundStyleE2EEESH_S1O_JEEENS4_5SM1004TMEM4LOAD26SM100_TMEM_LOAD_16dp32b32xES1G_NS15_INS16_ILi2ELi4ELi3EEES19_NSW_INS5_IJS1A_SF_EEENS5_IJSF_SB_EEEEEEENS4_39AutoVectorizingCopyWithAssumedAlignmentILi128EEENS4_14SM90_TMA_STOREES23_S25_S25_EEEvvEEEEvNT_6ParamsE)
        /*0008*/ 	.word	0x00000059


	//----- nvinfo : EIATTR_FRAME_SIZE
	.align		4
.L_19:
        /*000c*/ 	.byte	0x04, 0x11
        /*000e*/ 	.short	(.L_21 - .L_20)
	.align		4
.L_20:
        /*0010*/ 	.word	index@($__internal_2_$__cuda_sm10x_tcgen05_guardrail_trap_unallocated_columns_being_dealloced)
        /*0014*/ 	.word	0x00000000


	//----- nvinfo : EIATTR_FRAME_SIZE
	.align		4
.L_21:
        /*0018*/ 	.byte	0x04, 0x11
        /*001a*/ 	.short	(.L_23 - .L_22)
	.align		4
.L_22:
        /*001c*/ 	.word	index@($__internal_1_$__cuda_sm10x_tcgen05_guardrail_trap_phase_invalid_during_alloc)
        /*0020*/ 	.word	0x00000000


	//----- nvinfo : EIATTR_FRAME_SIZE
	.align		4
.L_23:
        /*0024*/ 	.byte	0x04, 0x11
        /*0026*/ 	.short	(.L_25 - .L_24)
	.align		4
.L_24:
        /*0028*/ 	.word	index@($__internal_0_$__cuda_sm10x_tcgen05_guardrail_trap_col_being_dealloced_not_returned_by_alloc)
        /*002c*/ 	.word	0x00000000


	//----- nvinfo : EIATTR_FRAME_SIZE
	.align		4
.L_25:
        /*0030*/ 	.byte	0x04, 0x11
        /*0032*/ 	.short	(.L_27 - .L_26)
	.align		4
.L_26:
        /*0034*/ 	.word	index@(_ZN7cutlass13device_kernelINS_4gemm6kernel13GemmUniversalIN4cute5tupleIJiiiiEEENS1_10collective13CollectiveMmaINS1_35MainloopSm100TmaUmmaWarpSpecializedILi3ELi2ELi4ENS5_IJNS4_1CILi1EEENSA_ILi2EEESB_EEEEENS5_IJNSA_ILi64EEESF_NSA_ILi128EEEEEENS_12float_e5m2_tENS5_IJlSB_lEEESI_SJ_NS4_8TiledMMAINS4_8MMA_AtomIJNS4_10MMA_TraitsINS4_19SM100_MMA_F8F6F4_SSEJSI_SI_fSF_SF_NS4_17integral_constantINS4_4UMMA5MajorELSQ_0EEESR_NSO_INSP_7ScaleInELSS_0EEEST_EEEEEENS4_6LayoutINS5_IJSB_SB_SB_EEENS5_IJNSA_ILi0EEESY_SY_EEEEENS5_IJNS4_10UnderscoreES11_S11_EEEEENS4_23SM90_TMA_LOAD_MULTICASTENS4_14ComposedLayoutINS4_7SwizzleILi3ELi4ELi3EEENS4_18smem_ptr_flag_bitsILi8EEENSW_INS5_IJNSA_ILi8EEESG_EEENS5_IJSG_SB_EEEEEEEvNS4_8identityENS4_13SM90_TMA_LOADES1E_vS1F_EENS_8epilogue10collective18CollectiveEpilogueINS1I_23Sm100TmaWarpSpecializedILi1ELi1ELi32ELb0ELb0EEEJSH_NS5_IJNSW_ISF_SB_EES1N_EEESI_SJ_SI_SJ_NS1I_6fusion15FusionCallbacksIS1M_NS1P_17LinearCombinationISI_fSI_fLNS_15FloatRoundStyleE2EEESH_S1O_JEEENS4_5SM1004TMEM4LOAD26SM100_TMEM_LOAD_16dp32b32xES1G_NS15_INS16_ILi2ELi4ELi3EEES19_NSW_INS5_IJS1A_SF_EEENS5_IJSF_SB_EEEEEEENS4_39AutoVectorizingCopyWithAssumedAlignmentILi128EEENS4_14SM90_TMA_STOREES23_S25_S25_EEEvvEEEEvNT_6ParamsE)
        /*0038*/ 	.word	0x00000000


	//----- nvinfo : EIATTR_MIN_STACK_SIZE
	.align		4
.L_27:
        /*003c*/ 	.byte	0x04, 0x12
        /*003e*/ 	.short	(.L_29 - .L_28)
	.align		4
.L_28:
        /*0040*/ 	.word	index@(_ZN7cutlass13device_kernelINS_4gemm6kernel13GemmUniversalIN4cute5tupleIJiiiiEEENS1_10collective13CollectiveMmaINS1_35MainloopSm100TmaUmmaWarpSpecializedILi3ELi2ELi4ENS5_IJNS4_1CILi1EEENSA_ILi2EEESB_EEEEENS5_IJNSA_ILi64EEESF_NSA_ILi128EEEEEENS_12float_e5m2_tENS5_IJlSB_lEEESI_SJ_NS4_8TiledMMAINS4_8MMA_AtomIJNS4_10MMA_TraitsINS4_19SM100_MMA_F8F6F4_SSEJSI_SI_fSF_SF_NS4_17integral_constantINS4_4UMMA5MajorELSQ_0EEESR_NSO_INSP_7ScaleInELSS_0EEEST_EEEEEENS4_6LayoutINS5_IJSB_SB_SB_EEENS5_IJNSA_ILi0EEESY_SY_EEEEENS5_IJNS4_10UnderscoreES11_S11_EEEEENS4_23SM90_TMA_LOAD_MULTICASTENS4_14ComposedLayoutINS4_7SwizzleILi3ELi4ELi3EEENS4_18smem_ptr_flag_bitsILi8EEENSW_INS5_IJNSA_ILi8EEESG_EEENS5_IJSG_SB_EEEEEEEvNS4_8identityENS4_13SM90_TMA_LOADES1E_vS1F_EENS_8epilogue10collective18CollectiveEpilogueINS1I_23Sm100TmaWarpSpecializedILi1ELi1ELi32ELb0ELb0EEEJSH_NS5_IJNSW_ISF_SB_EES1N_EEESI_SJ_SI_SJ_NS1I_6fusion15FusionCallbacksIS1M_NS1P_17LinearCombinationISI_fSI_fLNS_15FloatRoundStyleE2EEESH_S1O_JEEENS4_5SM1004TMEM4LOAD26SM100_TMEM_LOAD_16dp32b32xES1G_NS15_INS16_ILi2ELi4ELi3EEES19_NSW_INS5_IJS1A_SF_EEENS5_IJSF_SB_EEEEEEENS4_39AutoVectorizingCopyWithAssumedAlignmentILi128EEENS4_14SM90_TMA_STOREES23_S25_S25_EEEvvEEEEvNT_6ParamsE)
        /*0044*/ 	.word	0x00000000
.L_29:


//--------------------- .nv.compat                --------------------------
	.section	.nv.compat,"",@"SHT_CUDA_COMPAT_INFO"
	.align	4
        /*0000*/ 	.byte	0x02, 0x09, 0x01, 0x00, 0x02, 0x02, 0x02, 0x00, 0x02, 0x05, 0x05, 0x00, 0x03, 0x07, 0x01, 0x01
        /*0010*/ 	.byte	0x02, 0x03, 0x01, 0x00, 0x02, 0x06, 0x01, 0x00, 0x04, 0x0b, 0x08, 0x00, 0x09, 0x00, 0x00, 0x00
        /*0020*/ 	.byte	0x00, 0x00, 0x00, 0x00


//--------------------- .nv.info._ZN7cutlass13device_kernelINS_4gemm6kernel13GemmUniversalIN4cute5tupleIJiiiiEEENS1_10collective13CollectiveMmaINS1_35MainloopSm100TmaUmmaWarpSpecializedILi3ELi2ELi4ENS5_IJNS4_1CILi1EEENSA_ILi2EEESB_EEEEENS5_IJNSA_ILi64EEESF_NSA_ILi128EEEEEENS_12float_e5m2_tENS5_IJlSB_lEEESI_SJ_NS4_8TiledMMAINS4_8MMA_AtomIJNS4_10MMA_TraitsINS4_19SM100_MMA_F8F6F4_SSEJSI_SI_fSF_SF_NS4_17integral_constantINS4_4UMMA5MajorELSQ_0EEESR_NSO_INSP_7ScaleInELSS_0EEEST_EEEEEENS4_6LayoutINS5_IJSB_SB_SB_EEENS5_IJNSA_ILi0EEESY_SY_EEEEENS5_IJNS4_10UnderscoreES11_S11_EEEEENS4_23SM90_TMA_LOAD_MULTICASTENS4_14ComposedLayoutINS4_7SwizzleILi3ELi4ELi3EEENS4_18smem_ptr_flag_bitsILi8EEENSW_INS5_IJNSA_ILi8EEESG_EEENS5_IJSG_SB_EEEEEEEvNS4_8identityENS4_13SM90_TMA_LOADES1E_vS1F_EENS_8epilogue10collective18CollectiveEpilogueINS1I_23Sm100TmaWarpSpecializedILi1ELi1ELi32ELb0ELb0EEEJSH_NS5_IJNSW_ISF_SB_EES1N_EEESI_SJ_SI_SJ_NS1I_6fusion15FusionCallbacksIS1M_NS1P_17LinearCombinationISI_fSI_fLNS_15FloatRoundStyleE2EEESH_S1O_JEEENS4_5SM1004TMEM4LOAD26SM100_TMEM_LOAD_16dp32b32xES1G_NS15_INS16_ILi2ELi4ELi3EEES19_NSW_INS5_IJS1A_SF_EEENS5_IJSF_SB_EEEEEEENS4_39AutoVectorizingCopyWithAssumedAlignmentILi128EEENS4_14SM90_TMA_STOREES23_S25_S25_EEEvvEEEEvNT_6ParamsE --------------------------
	.section	.nv.info._ZN7cutlass13device_kernelINS_4gemm6kernel13GemmUniversalIN4cute5tupleIJiiiiEEENS1_10collective13CollectiveMmaINS1_35MainloopSm100TmaUmmaWarpSpecializedILi3ELi2ELi4ENS5_IJNS4_1CILi1EEENSA_ILi2EEESB_EEEEENS5_IJNSA_ILi64EEESF_NSA_ILi128EEEEEENS_12float_e5m2_tENS5_IJlSB_lEEESI_SJ_NS4_8TiledMMAINS4_8MMA_AtomIJNS4_10MMA_TraitsINS4_19SM100_MMA_F8F6F4_SSEJSI_SI_fSF_SF_NS4_17integral_constantINS4_4UMMA5MajorELSQ_0EEESR_NSO_INSP_7ScaleInELSS_0EEEST_EEEEEENS4_6LayoutINS5_IJSB_SB_SB_EEENS5_IJNSA_ILi0EEESY_SY_EEEEENS5_IJNS4_10UnderscoreES11_S11_EEEEENS4_23SM90_TMA_LOAD_MULTICASTENS4_14ComposedLayoutINS4_7SwizzleILi3ELi4ELi3EEENS4_18smem_ptr_flag_bitsILi8EEENSW_INS5_IJNSA_ILi8EEESG_EEENS5_IJSG_SB_EEEEEEEvNS4_8identityENS4_13SM90_TMA_LOADES1E_vS1F_EENS_8epilogue10collective18CollectiveEpilogueINS1I_23Sm100TmaWarpSpecializedILi1ELi1ELi32ELb0ELb0EEEJSH_NS5_IJNSW_ISF_SB_EES1N_EEESI_SJ_SI_SJ_NS1I_6fusion15FusionCallbacksIS1M_NS1P_17LinearCombinationISI_fSI_fLNS_15FloatRoundStyleE2EEESH_S1O_JEEENS4_5SM1004TMEM4LOAD26SM100_TMEM_LOAD_16dp32b32xES1G_NS15_INS16_ILi2ELi4ELi3EEES19_NSW_INS5_IJS1A_SF_EEENS5_IJSF_SB_EEEEEEENS4_39AutoVectorizingCopyWithAssumedAlignmentILi128EEENS4_14SM90_TMA_STOREES23_S25_S25_EEEvvEEEEvNT_6ParamsE,"",@"SHT_CUDA_INFO"
	.sectionflags	@""
	.align	4


	//----- nvinfo : EIATTR_CUDA_API_VERSION
	.align		4
        /*0000*/ 	.byte	0x04, 0x37
        /*0002*/ 	.short	(.L_31 - .L_30)
.L_30:
        /*0004*/ 	.word	0x00000082


	//----- nvinfo : EIATTR_KPARAM_INFO
	.align		4
.L_31:
        /*0008*/ 	.byte	0x04, 0x17
        /*000a*/ 	.short	(.L_33 - .L_32)
.L_32:
        /*000c*/ 	.word	0x00000000
        /*0010*/ 	.short	0x0000
        /*0012*/ 	.short	0x0000
        /*0014*/ 	.byte	0x00, 0xf0, 0x01, 0x20


	//----- nvinfo : EIATTR_AT_ENTRY_FRAGMENTS
	.align		4
.L_33:
        /*0018*/ 	.byte	0x04, 0x4f
        /*001a*/ 	.short	(.L_35 - .L_34)


	//   ....[0]....
.L_34:
        /*001c*/ 	.word	0x00000006


	//----- nvinfo : EIATTR_RESERVED_SMEM_USED
	.align		4
.L_35:
        /*0020*/ 	.byte	0x01, 0x41
	.zero		2


	//----- nvinfo : EIATTR_SPARSE_MMA_MASK
	.align		4
        /*0024*/ 	.byte	0x03, 0x50
        /*0026*/ 	.short	0x0000


	//----- nvinfo : EIATTR_TCGEN05_1CTA_USED
	.align		4
        /*0028*/ 	.byte	0x01, 0x51
	.zero		2


	//----- nvinfo : EIATTR_MAXREG_COUNT
	.align		4
        /*002c*/ 	.byte	0x03, 0x1b
        /*002e*/ 	.short	0x00ff


	//----- nvinfo : EIATTR_NUM_BARRIERS
	.align		4
        /*0030*/ 	.byte	0x02, 0x4c
        /*0032*/ 	.byte	0x07
	.zero		1


	//----- nvinfo : EIATTR_EXTERNS
	.align		4
        /*0034*/ 	.byte	0x04, 0x0f
        /*0036*/ 	.short	(.L_37 - .L_36)


	//   ....[0]....
	.align		4
.L_36:
        /*0038*/ 	.word	index@(__assertfail)


	//----- nvinfo : EIATTR_MERCURY_ISA_VERSION
	.align		4
.L_37:
        /*003c*/ 	.byte	0x03, 0x5f
        /*003e*/ 	.short	0x0101


	//----- nvinfo : EIATTR_INT_WARP_WIDE_INSTR_OFFSETS
	.align		4
        /*0040*/ 	.byte	0x04, 0x31
        /*0042*/ 	.short	(.L_39 - .L_38)


	//   ....[0]....
.L_38:
        /*0044*/ 	.word	0x00003b80


	//   ....[1]....
        /*0048*/ 	.word	0x00003bb0


	//   ....[2]....
        /*004c*/ 	.word	0x00003bd0


	//   ....[3]....
        /*0050*/ 	.word	0x00004700


	//   ....[4]....
        /*0054*/ 	.word	0x000047b0


	//----- nvinfo : EIATTR_COOP_GROUP_MASK_REGIDS
	.align		4
.L_39:
        /*0058*/ 	.byte	0x04, 0x29
        /*005a*/ 	.short	(.L_41 - .L_40)


	//   ....[0]....
.L_40:
        /*005c*/ 	.word	0xffffffff


	//   ....[1]....
        /*0060*/ 	.word	0xffffffff


	//   ....[2]....
        /*0064*/ 	.word	0xffffffff


	//   ....[3]....
        /*0068*/ 	.word	0xffffffff


	//   ....[4]....
        /*006c*/ 	.word	0xffffffff


	//   ....[5]....
        /*0070*/ 	.word	0xffffffff


	//   ....[6]....
        /*0074*/ 	.word	0xffffffff


	//   ....[7]....
        /*0078*/ 	.word	0xffffffff


	//   ....[8]....
        /*007c*/ 	.word	0xffffffff


	//   ....[9]....
        /*0080*/ 	.word	0xffffffff


	//   ....[10]....
        /*0084*/ 	.word	0xffffffff


	//   ....[11]....
        /*0088*/ 	.word	0xffffffff


	//   ....[12]....
        /*008c*/ 	.word	0xffffffff


	//   ....[13]....
        /*0090*/ 	.word	0xffffffff


	//----- nvinfo : EIATTR_COOP_GROUP_INSTR_OFFSETS
	.align		4
.L_41:
        /*0094*/ 	.byte	0x04, 0x28
        /*0096*/ 	.short	(.L_43 - .L_42)


	//   ....[0]....
.L_42:
        /*0098*/ 	.word	0x00000080


	//   ....[1]....
        /*009c*/ 	.word	0x000004e0


	//   ....[2]....
        /*00a0*/ 	.word	0x00000670


	//   ....[3]....
        /*00a4*/ 	.word	0x000007b0


	//   ....[4]....
        /*00a8*/ 	.word	0x000008b0


	//   ....[5]....
        /*00ac*/ 	.word	0x00000a20


	//   ....[6]....
        /*00b0*/ 	.word	0x00000bc0


	//   ....[7]....
        /*00b4*/ 	.word	0x00000d70


	//   ....[8]....
        /*00b8*/ 	.word	0x00001f60


	//   ....[9]....
        /*00bc*/ 	.word	0x00002d70


	//   ....[10]....
        /*00c0*/ 	.word	0x00002f80


	//   ....[11]....
        /*00c4*/ 	.word	0x00002fb0


	//   ....[12]....
        /*00c8*/ 	.word	0x00003a60


	//   ....[13]....
        /*00cc*/ 	.word	0x00003c90


	//----- nvinfo : EIATTR_VRC_CTA_INIT_COUNT
	.align		4
.L_43:
        /*00d0*/ 	.byte	0x02, 0x4a
        /*00d2*/ 	.byte	0x80
	.zero		1


	//----- nvinfo : EIATTR_SYSCALL_OFFSETS
	.align		4
        /*00d4*/ 	.byte	0x04, 0x46
        /*00d6*/ 	.short	(.L_45 - .L_44)


	//   ....[0]....
.L_44:
        /*00d8*/ 	.word	0x00005320


	//   ....[1]....
        /*00dc*/ 	.word	0x00005460


	//   ....[2]....
        /*00e0*/ 	.word	0x00005be0


	//----- nvinfo : EIATTR_MBARRIER_INSTR_OFFSETS
	.align		4
.L_45:
        /*00e4*/ 	.byte	0x04, 0x39
        /*00e6*/ 	.short	(.L_47 - .L_46)


	//   ....[0]....
.L_46:
        /*00e8*/ 	.word	0x00000600
        /*00ec*/ 	.word	0x000000ff
        /*00f0*/ 	.word	0x00000000
        /*00f4*/ 	.short	0x0100
        /*00f6*/ 	.byte	0x04
	.zero		1


	//   ....[1]....
        /*00f8*/ 	.word	0x00000610
        /*00fc*/ 	.word	0x000000ff
        /*0100*/ 	.word	0x00000018
        /*0104*/ 	.short	0x0100
        /*0106*/ 	.byte	0x04
	.zero		1


	//   ....[2]....
        /*0108*/ 	.word	0x00000620
        /*010c*/ 	.word	0x000000ff
        /*0110*/ 	.word	0x00000008
        /*0114*/ 	.short	0x0100
        /*0116*/ 	.byte	0x04
	.zero		1


	//   ....[3]....
        /*0118*/ 	.word	0x00000630
        /*011c*/ 	.word	0x000000ff
        /*0120*/ 	.word	0x00000020
        /*0124*/ 	.short	0x0100
        /*0126*/ 	.byte	0x04
	.zero		1


	//   ....[4]....
        /*0128*/ 	.word	0x00000640
        /*012c*/ 	.word	0x000000ff
        /*0130*/ 	.word	0x00000010
        /*0134*/ 	.short	0x0100
        /*0136*/ 	.byte	0x04
	.zero		1


	//   ....[5]....
        /*0138*/ 	.word	0x00000650
        /*013c*/ 	.word	0x000000ff
        /*0140*/ 	.word	0x00000028
        /*0144*/ 	.short	0x0100
        /*0146*/ 	.byte	0x04
	.zero		1


	//   ....[6]....
        /*0148*/ 	.word	0x00000780
        /*014c*/ 	.word	0x000000ff
        /*0150*/ 	.word	0x00000030
        /*0154*/ 	.short	0x0100
        /*0156*/ 	.byte	0x04
	.zero		1


	//   ....[7]....
        /*0158*/ 	.word	0x00000790
        /*015c*/ 	.word	0x000000ff
        /*0160*/ 	.word	0x00000038
        /*0164*/ 	.short	0x0100
        /*0166*/ 	.byte	0x04
	.zero		1


	//   ....[8]....
        /*0168*/ 	.word	0x00000880
        /*016c*/ 	.word	0x000000ff
        /*0170*/ 	.word	0x00000040
        /*0174*/ 	.short	0x0100
        /*0176*/ 	.byte	0x06
	.zero		1


	//   ....[9]....
        /*0178*/ 	.word	0x00000890
        /*017c*/ 	.word	0x000000ff
        /*0180*/ 	.word	0x00000048
        /*0184*/ 	.short	0x0100
        /*0186*/ 	.byte	0x06
	.zero		1


	//   ....[10]....
        /*0188*/ 	.word	0x000009d0
        /*018c*/ 	.word	0x000000ff
        /*0190*/ 	.word	0x00000050
        /*0194*/ 	.short	0x0100
        /*0196*/ 	.byte	0x06
	.zero		1


	//   ....[11]....
        /*0198*/ 	.word	0x000009e0
        /*019c*/ 	.word	0x000000ff
        /*01a0*/ 	.word	0x00000060
        /*01a4*/ 	.short	0x0100
        /*01a6*/ 	.byte	0x06
	.zero		1


	//   ....[12]....
        /*01a8*/ 	.word	0x000009f0
        /*01ac*/ 	.word	0x000000ff
        /*01b0*/ 	.word	0x00000058
        /*01b4*/ 	.short	0x0100
        /*01b6*/ 	.byte	0x06
	.zero		1


	//   ....[13]....
        /*01b8*/ 	.word	0x00000a00
        /*01bc*/ 	.word	0x000000ff
        /*01c0*/ 	.word	0x00000068
        /*01c4*/ 	.short	0x0100
        /*01c6*/ 	.byte	0x06
	.zero		1


	//   ....[14]....
        /*01c8*/ 	.word	0x00000b30
        /*01cc*/ 	.word	0x000000ff
        /*01d0*/ 	.word	0x00000070
        /*01d4*/ 	.short	0x0100
        /*01d6*/ 	.byte	0x04
	.zero		1


	//   ....[15]....
        /*01d8*/ 	.word	0x00000b40
        /*01dc*/ 	.word	0x000000ff
        /*01e0*/ 	.word	0x00000090
        /*01e4*/ 	.short	0x0100
        /*01e6*/ 	.byte	0x04
	.zero		1


	//   ....[16]....
        /*01e8*/ 	.word	0x00000b50
        /*01ec*/ 	.word	0x000000ff
        /*01f0*/ 	.word	0x00000078
        /*01f4*/ 	.short	0x0100
        /*01f6*/ 	.byte	0x04
	.zero		1


	//   ....[17]....
        /*01f8*/ 	.word	0x00000b60
        /*01fc*/ 	.word	0x000000ff
        /*0200*/ 	.word	0x00000098
        /*0204*/ 	.short	0x0100
        /*0206*/ 	.byte	0x04
	.zero		1


	//   ....[18]....
        /*0208*/ 	.word	0x00000b70
        /*020c*/ 	.word	0x000000ff
        /*0210*/ 	.word	0x00000080
        /*0214*/ 	.short	0x0100
        /*0216*/ 	.byte	0x04
	.zero		1


	//   ....[19]....
        /*0218*/ 	.word	0x00000b80
        /*021c*/ 	.word	0x000000ff
        /*0220*/ 	.word	0x000000a0
        /*0224*/ 	.short	0x0100
        /*0226*/ 	.byte	0x04
	.zero		1


	//   ....[20]....
        /*0228*/ 	.word	0x00000b90
        /*022c*/ 	.word	0x000000ff
        /*0230*/ 	.word	0x00000088
        /*0234*/ 	.short	0x0100
        /*0236*/ 	.byte	0x04
	.zero		1


	//   ....[21]....
        /*0238*/ 	.word	0x00000ba0
        /*023c*/ 	.word	0x000000ff
        /*0240*/ 	.word	0x000000a8
        /*0244*/ 	.short	0x0100
        /*0246*/ 	.byte	0x04
	.zero		1


	//   ....[22]....
        /*0248*/ 	.word	0x00000c90
        /*024c*/ 	.word	0x000000ff
        /*0250*/ 	.word	0x000000b0
        /*0254*/ 	.short	0x0100
        /*0256*/ 	.byte	0x04
	.zero		1


	//   ....[23]....
        /*0258*/ 	.word	0x00000ca0
        /*025c*/ 	.word	0x000000ff
        /*0260*/ 	.word	0x000000c0
        /*0264*/ 	.short	0x0100
        /*0266*/ 	.byte	0x04
	.zero		1


	//   ....[24]....
        /*0268*/ 	.word	0x00000cb0
        /*026c*/ 	.word	0x000000ff
        /*0270*/ 	.word	0x000000b8
        /*0274*/ 	.short	0x0100
        /*0276*/ 	.byte	0x04
	.zero		1


	//   ....[25]....
        /*0278*/ 	.word	0x00000cc0
        /*027c*/ 	.word	0x000000ff
        /*0280*/ 	.word	0x000000c8
        /*0284*/ 	.short	0x0100
        /*0286*/ 	.byte	0x04
	.zero		1


	//   ....[26]....
        /*0288*/ 	.word	0x000017e0
        /*028c*/ 	.word	0x00000000
        /*0290*/ 	.word	0x000000c0
        /*0294*/ 	.short	0x010a
        /*0296*/ 	.byte	0xff
	.zero		1


	//   ....[27]....
        /*0298*/ 	.word	0x00001810
        /*029c*/ 	.word	0x00000000
        /*02a0*/ 	.word	0x000000b0
        /*02a4*/ 	.short	0x0101
        /*02a6*/ 	.byte	0xff
	.zero		1


	//   ....[28]....
        /*02a8*/ 	.word	0x000018e0
        /*02ac*/ 	.word	0x000000ff
        /*02b0*/ 	.word	0x00000018
        /*02b4*/ 	.short	0x010a
        /*02b6*/ 	.byte	0x04
	.zero		1


	//   ....[29]....
        /*02b8*/ 	.word	0x00001960
        /*02bc*/ 	.word	0x000000ff
        /*02c0*/ 	.word	0x00000018
        /*02c4*/ 	.short	0x010a
        /*02c6*/ 	.byte	0x21
	.zero		1


	//   ....[30]....
        /*02c8*/ 	.word	0x00001b00
        /*02cc*/ 	.word	0x000000ff
        /*02d0*/ 	.word	0x00000018
        /*02d4*/ 	.short	0x010a
        /*02d6*/ 	.byte	0x08
	.zero		1


	//   ....[31]....
        /*02d8*/ 	.word	0x00001c10
        /*02dc*/ 	.word	0x000000ff
        /*02e0*/ 	.word	0x00000048
        /*02e4*/ 	.short	0x0101
        /*02e6*/ 	.byte	0x06
	.zero		1


	//   ....[32]....
        /*02e8*/ 	.word	0x00001c30
        /*02ec*/ 	.word	0x000000ff
        /*02f0*/ 	.word	0x00000018
        /*02f4*/ 	.short	0x010a
        /*02f6*/ 	.byte	0x04
	.zero		1


	//   ....[33]....
        /*02f8*/ 	.word	0x00001cb0
        /*02fc*/ 	.word	0x000000ff
        /*0300*/ 	.word	0x00000018
        /*0304*/ 	.short	0x010a
        /*0306*/ 	.byte	0x11
	.zero		1


	//   ....[34]....
        /*0308*/ 	.word	0x00001e50
        /*030c*/ 	.word	0x000000ff
        /*0310*/ 	.word	0x00000018
        /*0314*/ 	.short	0x010a
        /*0316*/ 	.byte	0x07
	.zero		1


	//   ....[35]....
        /*0318*/ 	.word	0x00001f90
        /*031c*/ 	.word	0x00000003
        /*0320*/ 	.word	0x00000050
        /*0324*/ 	.short	0x010a
        /*0326*/ 	.byte	0xff
	.zero		1


	//   ....[36]....
        /*0328*/ 	.word	0x000020e0
        /*032c*/ 	.word	0x00000000
        /*0330*/ 	.word	0x00000000
        /*0334*/ 	.short	0x0101
        /*0336*/ 	.byte	0xff
	.zero		1


	//   ....[37]....
        /*0338*/ 	.word	0x00002680
        /*033c*/ 	.word	0x000000ff
        /*0340*/ 	.word	0x00000000
        /*0344*/ 	.short	0x010a
        /*0346*/ 	.byte	0x04
	.zero		1


	//   ....[38]....
        /*0348*/ 	.word	0x00002710
        /*034c*/ 	.word	0x000000ff
        /*0350*/ 	.word	0x00000000
        /*0354*/ 	.short	0x010a
        /*0356*/ 	.byte	0x05
	.zero		1


	//   ....[39]....
        /*0358*/ 	.word	0x000027b0
        /*035c*/ 	.word	0x00000000
        /*0360*/ 	.word	0x00000000
        /*0364*/ 	.short	0x010a
        /*0366*/ 	.byte	0xff
	.zero		1


	//   ....[40]....
        /*0368*/ 	.word	0x000028d0
        /*036c*/ 	.word	0x00000002
        /*0370*/ 	.word	0x000000b0
        /*0374*/ 	.short	0x010a
        /*0376*/ 	.byte	0xff
	.zero		1


	//   ....[41]....
        /*0378*/ 	.word	0x00002940
        /*037c*/ 	.word	0x00000002
        /*0380*/ 	.word	0x00000000
        /*0384*/ 	.short	0x0101
        /*0386*/ 	.byte	0xff
	.zero		1


	//   ....[42]....
        /*0388*/ 	.word	0x00002960
        /*038c*/ 	.word	0x000000ff
        /*0390*/ 	.word	0x00000060
        /*0394*/ 	.short	0x010a
        /*0396*/ 	.byte	0x04
	.zero		1


	//   ....[43]....
        /*0398*/ 	.word	0x00002a80
        /*039c*/ 	.word	0x00000002
        /*03a0*/ 	.word	0x00000050
        /*03a4*/ 	.short	0x010a
        /*03a6*/ 	.byte	0xff
	.zero		1


	//   ....[44]....
        /*03a8*/ 	.word	0x00002b80
        /*03ac*/ 	.word	0x00000002
        /*03b0*/ 	.word	0x00000000
        /*03b4*/ 	.short	0x0101
        /*03b6*/ 	.byte	0xff
	.zero		1


	//   ....[45]....
        /*03b8*/ 	.word	0x00002c10
        /*03bc*/ 	.word	0x000000ff
        /*03c0*/ 	.word	0x00000060
        /*03c4*/ 	.short	0x0106
        /*03c6*/ 	.byte	0x04
	.zero		1


	//   ....[46]....
        /*03c8*/ 	.word	0x00002c30
        /*03cc*/ 	.word	0x000000ff
        /*03d0*/ 	.word	0x00000060
        /*03d4*/ 	.short	0x010a
        /*03d6*/ 	.byte	0x04
	.zero		1


	//   ....[47]....
        /*03d8*/ 	.word	0x00002cc0
        /*03dc*/ 	.word	0x000000ff
        /*03e0*/ 	.word	0x00000060
        /*03e4*/ 	.short	0x0106
        /*03e6*/ 	.byte	0x07
	.zero		1


	//   ....[48]....
        /*03e8*/ 	.word	0x00002d00
        /*03ec*/ 	.word	0x00000000
        /*03f0*/ 	.word	0x00000060
        /*03f4*/ 	.short	0x010a
        /*03f6*/ 	.byte	0xff
	.zero		1


	//   ....[49]....
        /*03f8*/ 	.word	0x00003250
        /*03fc*/ 	.word	0x00000000
        /*0400*/ 	.word	0x00000050
        /*0404*/ 	.short	0x010a
        /*0406*/ 	.byte	0xff
	.zero		1


	//   ....[50]....
        /*0408*/ 	.word	0x00003350
        /*040c*/ 	.word	0x00000003
        /*0410*/ 	.word	0x00000000
        /*0414*/ 	.short	0x0101
        /*0416*/ 	.byte	0xff
	.zero		1


	//   ....[51]....
        /*0418*/ 	.word	0x00003360
        /*041c*/ 	.word	0x000000ff
        /*0420*/ 	.word	0x00000000
        /*0424*/ 	.short	0x010a
        /*0426*/ 	.byte	0x04
	.zero		1


	//   ....[52]....
        /*0428*/ 	.word	0x000033e0
        /*042c*/ 	.word	0x000000ff
        /*0430*/ 	.word	0x00000090
        /*0434*/ 	.short	0x010a
        /*0436*/ 	.byte	0x1f
	.zero		1


	//   ....[53]....
        /*0438*/ 	.word	0x000034c0
        /*043c*/ 	.word	0x000000ff
        /*0440*/ 	.word	0x00000000
        /*0444*/ 	.short	0x010a
        /*0446*/ 	.byte	0x05
	.zero		1


	//   ....[54]....
        /*0448*/ 	.word	0x00003600
        /*044c*/ 	.word	0x000000ff
        /*0450*/ 	.word	0x00000000
        /*0454*/ 	.short	0x010a
        /*0456*/ 	.byte	0x04
	.zero		1


	//   ....[55]....
        /*0458*/ 	.word	0x00003890
        /*045c*/ 	.word	0x000000ff
        /*0460*/ 	.word	0x00000000
        /*0464*/ 	.short	0x010a
        /*0466*/ 	.byte	0x04
	.zero		1


	//   ....[56]....
        /*0468*/ 	.word	0x00003920
        /*046c*/ 	.word	0x000000ff
        /*0470*/ 	.word	0x00000000
        /*0474*/ 	.short	0x010a
        /*0476*/ 	.byte	0x05
	.zero		1


	//   ....[57]....
        /*0478*/ 	.word	0x000039b0
        /*047c*/ 	.word	0x000000ff
        /*0480*/ 	.word	0x00000000
        /*0484*/ 	.short	0x010a
        /*0486*/ 	.byte	0x05
	.zero		1


	//   ....[58]....
        /*0488*/ 	.word	0x00003a40
        /*048c*/ 	.word	0x000000ff
        /*0490*/ 	.word	0x00000000
        /*0494*/ 	.short	0x010a
        /*0496*/ 	.byte	0x04
	.zero		1


	//   ....[59]....
        /*0498*/ 	.word	0x00003ee0
        /*049c*/ 	.word	0x00000007
        /*04a0*/ 	.word	0x00000050
        /*04a4*/ 	.short	0x010a
        /*04a6*/ 	.byte	0xff
	.zero		1


	//   ....[60]....
        /*04a8*/ 	.word	0x00004050
        /*04ac*/ 	.word	0x00000000
        /*04b0*/ 	.word	0x00000000
        /*04b4*/ 	.short	0x0101
        /*04b6*/ 	.byte	0xff
	.zero		1


	//   ....[61]....
        /*04b8*/ 	.word	0x000044c0
        /*04bc*/ 	.word	0x000000ff
        /*04c0*/ 	.word	0x00000048
        /*04c4*/ 	.short	0x010a
        /*04c6*/ 	.byte	0x11
	.zero		1


	//   ....[62]....
        /*04c8*/ 	.word	0x00004640
        /*04cc*/ 	.word	0x000000ff
        /*04d0*/ 	.word	0x00000038
        /*04d4*/ 	.short	0x010a
        /*04d6*/ 	.byte	0x11
	.zero		1


	//   ....[63]....
        /*04d8*/ 	.word	0x00004850
        /*04dc*/ 	.word	0x000000ff
        /*04e0*/ 	.word	0x00000030
        /*04e4*/ 	.short	0x010b
        /*04e6*/ 	.byte	0x11
	.zero		1


	//   ....[64]....
        /*04e8*/ 	.word	0x00004860
        /*04ec*/ 	.word	0x000000ff
        /*04f0*/ 	.word	0x00000000
        /*04f4*/ 	.short	0x0101
        /*04f6*/ 	.byte	0x30
	.zero		1


	//   ....[65]....
        /*04f8*/ 	.word	0x000048a0
        /*04fc*/ 	.word	0x00000000
        /*0500*/ 	.word	0x00000038
        /*0504*/ 	.short	0x010a
        /*0506*/ 	.byte	0xff
	.zero		1


	//   ....[66]....
        /*0508*/ 	.word	0x00004be0
        /*050c*/ 	.word	0x00000003
        /*0510*/ 	.word	0x00000050
        /*0514*/ 	.short	0x010a
        /*0516*/ 	.byte	0xff
	.zero		1


	//   ....[67]....
        /*0518*/ 	.word	0x00004d60
        /*051c*/ 	.word	0x00000000
        /*0520*/ 	.word	0x00000000
        /*0524*/ 	.short	0x0101
        /*0526*/ 	.byte	0xff
	.zero		1


	//   ....[68]....
        /*0528*/ 	.word	0x000057c0
        /*052c*/ 	.word	0x000000ff
        /*0530*/ 	.word	0x00000030
        /*0534*/ 	.short	0x010a
        /*0536*/ 	.byte	0x2c
	.zero		1


	//   ....[69]....
        /*0538*/ 	.word	0x000057d0
        /*053c*/ 	.word	0x00000016
        /*0540*/ 	.word	0x00000070
        /*0544*/ 	.short	0x010a
        /*0546*/ 	.byte	0xff
	.zero		1


	//   ....[70]....
        /*0548*/ 	.word	0x00005980
        /*054c*/ 	.word	0x000000ff
        /*0550*/ 	.word	0x00000030
        /*0554*/ 	.short	0x010a
        /*0556*/ 	.byte	0x2c
	.zero		1


	//   ....[71]....
        /*0558*/ 	.word	0x00005a60
        /*055c*/ 	.word	0x000000ff
        /*0560*/ 	.word	0x00000000
        /*0564*/ 	.short	0x0101
        /*0566*/ 	.byte	0x04
	.zero		1


	//   ....[72]....
        /*0568*/ 	.word	0x00005ac0
        /*056c*/ 	.word	0x00000016
        /*0570*/ 	.word	0x00000070
        /*0574*/ 	.short	0x010a
        /*0576*/ 	.byte	0xff
	.zero		1


	//   ....[73]....
        /*0578*/ 	.word	0x00005e30
        /*057c*/ 	.word	0x000000ff
        /*0580*/ 	.word	0x00000000
        /*0584*/ 	.short	0x0101
        /*0586*/ 	.byte	0x04
	.zero		1


	//   ....[74]....
        /*0588*/ 	.word	0x00006710
        /*058c*/ 	.word	0x00000000
        /*0590*/ 	.word	0x000000c0
        /*0594*/ 	.short	0x010a
        /*0596*/ 	.byte	0xff
	.zero		1


	//   ....[75]....
        /*0598*/ 	.word	0x00006770
        /*059c*/ 	.word	0x00000000
        /*05a0*/ 	.word	0x00000018
        /*05a4*/ 	.short	0x010a
        /*05a6*/ 	.byte	0xff
	.zero		1


	//   ....[76]....
        /*05a8*/ 	.word	0x000067d0
        /*05ac*/ 	.word	0x00000000
        /*05b0*/ 	.word	0x00000018
        /*05b4*/ 	.short	0x010a
        /*05b6*/ 	.byte	0xff
	.zero		1


	//   ....[77]....
        /*05b8*/ 	.word	0x00006820
        /*05bc*/ 	.word	0x00000003
        /*05c0*/ 	.word	0x00000050
        /*05c4*/ 	.short	0x010a
        /*05c6*/ 	.byte	0xff
	.zero		1


	//   ....[78]....
        /*05c8*/ 	.word	0x00006880
        /*05cc*/ 	.word	0x00000000
        /*05d0*/ 	.word	0x00000000
        /*05d4*/ 	.short	0x010a
        /*05d6*/ 	.byte	0xff
	.zero		1


	//   ....[79]....
        /*05d8*/ 	.word	0x000068e0
        /*05dc*/ 	.word	0x00000000
        /*05e0*/ 	.word	0x00000000
        /*05e4*/ 	.short	0x010a
        /*05e6*/ 	.byte	0xff
	.zero		1


	//   ....[80]....
        /*05e8*/ 	.word	0x00006930
        /*05ec*/ 	.word	0x00000002
        /*05f0*/ 	.word	0x000000b0
        /*05f4*/ 	.short	0x010a
        /*05f6*/ 	.byte	0xff
	.zero		1


	//   ....[81]....
        /*05f8*/ 	.word	0x00006990
        /*05fc*/ 	.word	0x00000002
        /*0600*/ 	.word	0x00000060
        /*0604*/ 	.short	0x010a
        /*0606*/ 	.byte	0xff
	.zero		1


	//   ....[82]....
        /*0608*/ 	.word	0x000069e0
        /*060c*/ 	.word	0x00000002
        /*0610*/ 	.word	0x00000050
        /*0614*/ 	.short	0x010a
        /*0616*/ 	.byte	0xff
	.zero		1


	//   ....[83]....
        /*0618*/ 	.word	0x00006a40
        /*061c*/ 	.word	0x00000000
        /*0620*/ 	.word	0x00000060
        /*0624*/ 	.short	0x010a
        /*0626*/ 	.byte	0xff
	.zero		1


	//   ....[84]....
        /*0628*/ 	.word	0x00006a90
        /*062c*/ 	.word	0x00000000
        /*0630*/ 	.word	0x00000050
        /*0634*/ 	.short	0x010a
        /*0636*/ 	.byte	0xff
	.zero		1


	//   ....[85]....
        /*0638*/ 	.word	0x00006af0
        /*063c*/ 	.word	0x00000002
        /*0640*/ 	.word	0x00000090
        /*0644*/ 	.short	0x010a
        /*0646*/ 	.byte	0xff
	.zero		1


	//   ....[86]....
        /*0648*/ 	.word	0x00006b50
        /*064c*/ 	.word	0x00000000
        /*0650*/ 	.word	0x00000000
        /*0654*/ 	.short	0x010a
        /*0656*/ 	.byte	0xff
	.zero		1


	//   ....[87]....
        /*0658*/ 	.word	0x00006bb0
        /*065c*/ 	.word	0x00000000
        /*0660*/ 	.word	0x00000000
        /*0664*/ 	.short	0x010a
        /*0666*/ 	.byte	0xff
	.zero		1


	//   ....[88]....
        /*0668*/ 	.word	0x00006c10
        /*066c*/ 	.word	0x00000000
        /*0670*/ 	.word	0x00000000
        /*0674*/ 	.short	0x010a
        /*0676*/ 	.byte	0xff
	.zero		1


	//   ....[89]....
        /*0678*/ 	.word	0x00006c70
        /*067c*/ 	.word	0x00000000
        /*0680*/ 	.word	0x00000000
        /*0684*/ 	.short	0x010a
        /*0686*/ 	.byte	0xff
	.zero		1


	//   ....[90]....
        /*0688*/ 	.word	0x00006cd0
        /*068c*/ 	.word	0x00000000
        /*0690*/ 	.word	0x00000000
        /*0694*/ 	.short	0x010a
        /*0696*/ 	.byte	0xff
	.zero		1


	//   ....[91]....
        /*0698*/ 	.word	0x00006d20
        /*069c*/ 	.word	0x00000007
        /*06a0*/ 	.word	0x00000050
        /*06a4*/ 	.short	0x010a
        /*06a6*/ 	.byte	0xff
	.zero		1


	//   ....[92]....
        /*06a8*/ 	.word	0x00006d80
        /*06ac*/ 	.word	0x00000000
        /*06b0*/ 	.word	0x00000048
        /*06b4*/ 	.short	0x010a
        /*06b6*/ 	.byte	0xff
	.zero		1


	//   ....[93]....
        /*06b8*/ 	.word	0x00006de0
        /*06bc*/ 	.word	0x00000000
        /*06c0*/ 	.word	0x00000038
        /*06c4*/ 	.short	0x010a
        /*06c6*/ 	.byte	0xff
	.zero		1


	//   ....[94]....
        /*06c8*/ 	.word	0x00006e30
        /*06cc*/ 	.word	0x00000003
        /*06d0*/ 	.word	0x00000050
        /*06d4*/ 	.short	0x010a
        /*06d6*/ 	.byte	0xff
	.zero		1


	//   ....[95]....
        /*06d8*/ 	.word	0x00006e90
        /*06dc*/ 	.word	0x00000000
        /*06e0*/ 	.word	0x00000030
        /*06e4*/ 	.short	0x010a
        /*06e6*/ 	.byte	0xff
	.zero		1


	//   ....[96]....
        /*06e8*/ 	.word	0x00006ee0
        /*06ec*/ 	.word	0x00000016
        /*06f0*/ 	.word	0x00000070
        /*06f4*/ 	.short	0x010a
        /*06f6*/ 	.byte	0xff
	.zero		1


	//----- nvinfo : EIATTR_NUM_MBARRIERS
	.align		4
.L_47:
        /*06f8*/ 	.byte	0x03, 0x38
        /*06fa*/ 	.short	0x001a


	//----- nvinfo : EIATTR_EXIT_INSTR_OFFSETS
	.align		4
        /*06fc*/ 	.byte	0x04, 0x1c
        /*06fe*/ 	.short	(.L_49 - .L_48)


	//   ....[0]....
.L_48:
        /*0700*/ 	.word	0x000027e0


	//   ....[1]....
        /*0704*/ 	.word	0x00002cd0


	//   ....[2]....
        /*0708*/ 	.word	0x00002d30


	//   ....[3]....
        /*070c*/ 	.word	0x00003ca0


	//   ....[4]....
        /*0710*/ 	.word	0x000048d0


	//   ....[5]....
        /*0714*/ 	.word	0x00004910


	//   ....[6]....
        /*0718*/ 	.word	0x00006700


	//----- nvinfo : EIATTR_MAX_THREADS
	.align		4
.L_49:
        /*071c*/ 	.byte	0x04, 0x05
        /*071e*/ 	.short	(.L_51 - .L_50)
.L_50:
        /*0720*/ 	.word	0x00000100
        /*0724*/ 	.word	0x00000001
        /*0728*/ 	.word	0x00000001


	//----- nvinfo : EIATTR_CRS_STACK_SIZE
	.align		4
.L_51:
        /*072c*/ 	.byte	0x04, 0x1e
        /*072e*/ 	.short	(.L_53 - .L_52)
.L_52:
        /*0730*/ 	.word	0x00000000


	//----- nvinfo : EIATTR_CBANK_PARAM_SIZE
	.align		4
.L_53:
        /*0734*/ 	.byte	0x03, 0x19
        /*0736*/ 	.short	0x0800


	//----- nvinfo : EIATTR_PARAM_CBANK
	.align		4
        /*0738*/ 	.byte	0x04, 0x0a
        /*073a*/ 	.short	(.L_55 - .L_54)
	.align		4
.L_54:
        /*073c*/ 	.word	index@(.nv.constant0._ZN7cutlass13device_kernelINS_4gemm6kernel13GemmUniversalIN4cute5tupleIJiiiiEEENS1_10collective13CollectiveMmaINS1_35MainloopSm100TmaUmmaWarpSpecializedILi3ELi2ELi4ENS5_IJNS4_1CILi1EEENSA_ILi2EEESB_EEEEENS5_IJNSA_ILi64EEESF_NSA_ILi128EEEEEENS_12float_e5m2_tENS5_IJlSB_lEEESI_SJ_NS4_8TiledMMAINS4_8MMA_AtomIJNS4_10MMA_TraitsINS4_19SM100_MMA_F8F6F4_SSEJSI_SI_fSF_SF_NS4_17integral_constantINS4_4UMMA5MajorELSQ_0EEESR_NSO_INSP_7ScaleInELSS_0EEEST_EEEEEENS4_6LayoutINS5_IJSB_SB_SB_EEENS5_IJNSA_ILi0EEESY_SY_EEEEENS5_IJNS4_10UnderscoreES11_S11_EEEEENS4_23SM90_TMA_LOAD_MULTICASTENS4_14ComposedLayoutINS4_7SwizzleILi3ELi4ELi3EEENS4_18smem_ptr_flag_bitsILi8EEENSW_INS5_IJNSA_ILi8EEESG_EEENS5_IJSG_SB_EEEEEEEvNS4_8identityENS4_13SM90_TMA_LOADES1E_vS1F_EENS_8epilogue10collective18CollectiveEpilogueINS1I_23Sm100TmaWarpSpecializedILi1ELi1ELi32ELb0ELb0EEEJSH_NS5_IJNSW_ISF_SB_EES1N_EEESI_SJ_SI_SJ_NS1I_6fusion15FusionCallbacksIS1M_NS1P_17LinearCombinationISI_fSI_fLNS_15FloatRoundStyleE2EEESH_S1O_JEEENS4_5SM1004TMEM4LOAD26SM100_TMEM_LOAD_16dp32b32xES1G_NS15_INS16_ILi2ELi4ELi3EEES19_NSW_INS5_IJS1A_SF_EEENS5_IJSF_SB_EEEEEEENS4_39AutoVectorizingCopyWithAssumedAlignmentILi128EEENS4_14SM90_TMA_STOREES23_S25_S25_EEEvvEEEEvNT_6ParamsE)
        /*0740*/ 	.short	0x0380
        /*0742*/ 	.short	0x0800


	//----- nvinfo : EIATTR_SW_WAR
	.align		4
.L_55:
        /*0744*/ 	.byte	0x04, 0x36
        /*0746*/ 	.short	(.L_57 - .L_56)
.L_56:
        /*0748*/ 	.word	0x00000008
.L_57:


//--------------------- .nv.callgraph             --------------------------
	.section	.nv.callgraph,"",@"SHT_CUDA_CALLGRAPH"
	.align	4
	.sectionentsize	8
	.align		4
        /*0000*/ 	.word	0x00000000
	.align		4
        /*0004*/ 	.word	0xffffffff
	.align		4
        /*0008*/ 	.word	index@(_ZN7cutlass13device_kernelINS_4gemm6kernel13GemmUniversalIN4cute5tupleIJiiiiEEENS1_10collective13CollectiveMmaINS1_35MainloopSm100TmaUmmaWarpSpecializedILi3ELi2ELi4ENS5_IJNS4_1CILi1EEENSA_ILi2EEESB_EEEEENS5_IJNSA_ILi64EEESF_NSA_ILi128EEEEEENS_12float_e5m2_tENS5_IJlSB_lEEESI_SJ_NS4_8TiledMMAINS4_8MMA_AtomIJNS4_10MMA_TraitsINS4_19SM100_MMA_F8F6F4_SSEJSI_SI_fSF_SF_NS4_17integral_constantINS4_4UMMA5MajorELSQ_0EEESR_NSO_INSP_7ScaleInELSS_0EEEST_EEEEEENS4_6LayoutINS5_IJSB_SB_SB_EEENS5_IJNSA_ILi0EEESY_SY_EEEEENS5_IJNS4_10UnderscoreES11_S11_EEEEENS4_23SM90_TMA_LOAD_MULTICASTENS4_14ComposedLayoutINS4_7SwizzleILi3ELi4ELi3EEENS4_18smem_ptr_flag_bitsILi8EEENSW_INS5_IJNSA_ILi8EEESG_EEENS5_IJSG_SB_EEEEEEEvNS4_8identityENS4_13SM90_TMA_LOADES1E_vS1F_EENS_8epilogue10collective18CollectiveEpilogueINS1I_23Sm100TmaWarpSpecializedILi1ELi1ELi32ELb0ELb0EEEJSH_NS5_IJNSW_ISF_SB_EES1N_EEESI_SJ_SI_SJ_NS1I_6fusion15FusionCallbacksIS1M_NS1P_17LinearCombinationISI_fSI_fLNS_15FloatRoundStyleE2EEESH_S1O_JEEENS4_5SM1004TMEM4LOAD26SM100_TMEM_LOAD_16dp32b32xES1G_NS15_INS16_ILi2ELi4ELi3EEES19_NSW_INS5_IJS1A_SF_EEENS5_IJSF_SB_EEEEEEENS4_39AutoVectorizingCopyWithAssumedAlignmentILi128EEENS4_14SM90_TMA_STOREES23_S25_S25_EEEvvEEEEvNT_6ParamsE)
	.align		4
        /*000c*/ 	.word	index@(__assertfail)
	.align		4
        /*0010*/ 	.word	0x00000000
	.align		4
        /*0014*/ 	.word	0xfffffffe
	.align		4
        /*0018*/ 	.word	0x00000000
	.align		4
        /*001c*/ 	.word	0xfffffffd
	.align		4
        /*0020*/ 	.word	0x00000000
	.align		4
        /*0024*/ 	.word	0xfffffffc


//--------------------- .nv.constant4             --------------------------
	.section	.nv.constant4,"a",@progbits
	.align	8
	.align		8
.nv.constant4:
        /*0000*/ 	.dword	__assertfail
	.align		8
        /*0008*/ 	.dword	__unnamed_1
	.align		8
        /*0010*/ 	.dword	__unnamed_2
	.align		8
        /*0018*/ 	.dword	_ZN39_INTERNAL_0625716e_4_k_cu_5b24f992_87474cuda3std3__45__cpo5beginE
	.align		8
        /*0020*/ 	.dword	_ZN39_INTERNAL_0625716e_4_k_cu_5b24f992_87474cuda3std3__45__cpo3endE
	.align		8
        /*0028*/ 	.dword	_ZN39_INTERNAL_0625716e_4_k_cu_5b24f992_87474cuda3std3__45__cpo6cbeginE
	.align		8
        /*0030*/ 	.dword	_ZN39_INTERNAL_0625716e_4_k_cu_5b24f992_87474cuda3std3__45__cpo4cendE
	.align		8
        /*0038*/ 	.dword	_ZN39_INTERNAL_0625716e_4_k_cu_5b24f992_87474cuda3std3__441_GLOBAL__N__0625716e_4_k_cu_5b24f992_87476ignoreE
	.align		8
        /*0040*/ 	.dword	_ZN39_INTERNAL_0625716e_4_k_cu_5b24f992_87474cuda3std3__419piecewise_constructE
	.align		8
        /*0048*/ 	.dword	_ZN39_INTERNAL_0625716e_4_k_cu_5b24f992_87474cuda3std3__48in_placeE
	.align		8
        /*0050*/ 	.dword	_ZN39_INTERNAL_0625716e_4_k_cu_5b24f992_87474cuda3std6ranges3__45__cpo4swapE
	.align		8
        /*0058*/ 	.dword	_ZN39_INTERNAL_0625716e_4_k_cu_5b24f992_87474cuda3std6ranges3__45__cpo9iter_moveE
	.align		8
        /*0060*/ 	.dword	_ZN39_INTERNAL_0625716e_4_k_cu_5b24f992_87474cute7productE
	.align		8
        /*0068*/ 	.dword	_ZN39_INTERNAL_0625716e_4_k_cu_5b24f992_87474cute1_E
	.align		8
        /*0070*/ 	.dword	$str$25
	.align		8
        /*0078*/ 	.dword	$str$26
	.align		8
        /*0080*/ 	.dword	$str$27
	.align		8
        /*0088*/ 	.dword	$str$28


//--------------------- .text._ZN7cutlass13device_kernelINS_4gemm6kernel13GemmUniversalIN4cute5tupleIJiiiiEEENS1_10collective13CollectiveMmaINS1_35MainloopSm100TmaUmmaWarpSpecializedILi3ELi2ELi4ENS5_IJNS4_1CILi1EEENSA_ILi2EEESB_EEEEENS5_IJNSA_ILi64EEESF_NSA_ILi128EEEEEENS_12float_e5m2_tENS5_IJlSB_lEEESI_SJ_NS4_8TiledMMAINS4_8MMA_AtomIJNS4_10MMA_TraitsINS4_19SM100_MMA_F8F6F4_SSEJSI_SI_fSF_SF_NS4_17integral_constantINS4_4UMMA5MajorELSQ_0EEESR_NSO_INSP_7ScaleInELSS_0EEEST_EEEEEENS4_6LayoutINS5_IJSB_SB_SB_EEENS5_IJNSA_ILi0EEESY_SY_EEEEENS5_IJNS4_10UnderscoreES11_S11_EEEEENS4_23SM90_TMA_LOAD_MULTICASTENS4_14ComposedLayoutINS4_7SwizzleILi3ELi4ELi3EEENS4_18smem_ptr_flag_bitsILi8EEENSW_INS5_IJNSA_ILi8EEESG_EEENS5_IJSG_SB_EEEEEEEvNS4_8identityENS4_13SM90_TMA_LOADES1E_vS1F_EENS_8epilogue10collective18CollectiveEpilogueINS1I_23Sm100TmaWarpSpecializedILi1ELi1ELi32ELb0ELb0EEEJSH_NS5_IJNSW_ISF_SB_EES1N_EEESI_SJ_SI_SJ_NS1I_6fusion15FusionCallbacksIS1M_NS1P_17LinearCombinationISI_fSI_fLNS_15FloatRoundStyleE2EEESH_S1O_JEEENS4_5SM1004TMEM4LOAD26SM100_TMEM_LOAD_16dp32b32xES1G_NS15_INS16_ILi2ELi4ELi3EEES19_NSW_INS5_IJS1A_SF_EEENS5_IJSF_SB_EEEEEEENS4_39AutoVectorizingCopyWithAssumedAlignmentILi128EEENS4_14SM90_TMA_STOREES23_S25_S25_EEEvvEEEEvNT_6ParamsE --------------------------
	.section	.text._ZN7cutlass13device_kernelINS_4gemm6kernel13GemmUniversalIN4cute5tupleIJiiiiEEENS1_10collective13CollectiveMmaINS1_35MainloopSm100TmaUmmaWarpSpecializedILi3ELi2ELi4ENS5_IJNS4_1CILi1EEENSA_ILi2EEESB_EEEEENS5_IJNSA_ILi64EEESF_NSA_ILi128EEEEEENS_12float_e5m2_tENS5_IJlSB_lEEESI_SJ_NS4_8TiledMMAINS4_8MMA_AtomIJNS4_10MMA_TraitsINS4_19SM100_MMA_F8F6F4_SSEJSI_SI_fSF_SF_NS4_17integral_constantINS4_4UMMA5MajorELSQ_0EEESR_NSO_INSP_7ScaleInELSS_0EEEST_EEEEEENS4_6LayoutINS5_IJSB_SB_SB_EEENS5_IJNSA_ILi0EEESY_SY_EEEEENS5_IJNS4_10UnderscoreES11_S11_EEEEENS4_23SM90_TMA_LOAD_MULTICASTENS4_14ComposedLayoutINS4_7SwizzleILi3ELi4ELi3EEENS4_18smem_ptr_flag_bitsILi8EEENSW_INS5_IJNSA_ILi8EEESG_EEENS5_IJSG_SB_EEEEEEEvNS4_8identityENS4_13SM90_TMA_LOADES1E_vS1F_EENS_8epilogue10collective18CollectiveEpilogueINS1I_23Sm100TmaWarpSpecializedILi1ELi1ELi32ELb0ELb0EEEJSH_NS5_IJNSW_ISF_SB_EES1N_EEESI_SJ_SI_SJ_NS1I_6fusion15FusionCallbacksIS1M_NS1P_17LinearCombinationISI_fSI_fLNS_15FloatRoundStyleE2EEESH_S1O_JEEENS4_5SM1004TMEM4LOAD26SM100_TMEM_LOAD_16dp32b32xES1G_NS15_INS16_ILi2ELi4ELi3EEES19_NSW_INS5_IJS1A_SF_EEENS5_IJSF_SB_EEEEEEENS4_39AutoVectorizingCopyWithAssumedAlignmentILi128EEENS4_14SM90_TMA_STOREES23_S25_S25_EEEvvEEEEvNT_6ParamsE,"ax",@progbits
	.align	128
.text._ZN7cutlass13device_kernelINS_4gemm6kernel13GemmUniversalIN4cute5tupleIJiiiiEEENS1_10collective13CollectiveMmaINS1_35MainloopSm100TmaUmmaWarpSpecializedILi3ELi2ELi4ENS5_IJNS4_1CILi1EEENSA_ILi2EEESB_EEEEENS5_IJNSA_ILi64EEESF_NSA_ILi128EEEEEENS_12float_e5m2_tENS5_IJlSB_lEEESI_SJ_NS4_8TiledMMAINS4_8MMA_AtomIJNS4_10MMA_TraitsINS4_19SM100_MMA_F8F6F4_SSEJSI_SI_fSF_SF_NS4_17integral_constantINS4_4UMMA5MajorELSQ_0EEESR_NSO_INSP_7ScaleInELSS_0EEEST_EEEEEENS4_6LayoutINS5_IJSB_SB_SB_EEENS5_IJNSA_ILi0EEESY_SY_EEEEENS5_IJNS4_10UnderscoreES11_S11_EEEEENS4_23SM90_TMA_LOAD_MULTICASTENS4_14ComposedLayoutINS4_7SwizzleILi3ELi4ELi3EEENS4_18smem_ptr_flag_bitsILi8EEENSW_INS5_IJNSA_ILi8EEESG_EEENS5_IJSG_SB_EEEEEEEvNS4_8identityENS4_13SM90_TMA_LOADES1E_vS1F_EENS_8epilogue10collective18CollectiveEpilogueINS1I_23Sm100TmaWarpSpecializedILi1ELi1ELi32ELb0ELb0EEEJSH_NS5_IJNSW_ISF_SB_EES1N_EEESI_SJ_SI_SJ_NS1I_6fusion15FusionCallbacksIS1M_NS1P_17LinearCombinationISI_fSI_fLNS_15FloatRoundStyleE2EEESH_S1O_JEEENS4_5SM1004TMEM4LOAD26SM100_TMEM_LOAD_16dp32b32xES1G_NS15_INS16_ILi2ELi4ELi3EEES19_NSW_INS5_IJS1A_SF_EEENS5_IJSF_SB_EEEEEEENS4_39AutoVectorizingCopyWithAssumedAlignmentILi128EEENS4_14SM90_TMA_STOREES23_S25_S25_EEEvvEEEEvNT_6ParamsE:
        .type           _ZN7cutlass13device_kernelINS_4gemm6kernel13GemmUniversalIN4cute5tupleIJiiiiEEENS1_10collective13CollectiveMmaINS1_35MainloopSm100TmaUmmaWarpSpecializedILi3ELi2ELi4ENS5_IJNS4_1CILi1EEENSA_ILi2EEESB_EEEEENS5_IJNSA_ILi64EEESF_NSA_ILi128EEEEEENS_12float_e5m2_tENS5_IJlSB_lEEESI_SJ_NS4_8TiledMMAINS4_8MMA_AtomIJNS4_10MMA_TraitsINS4_19SM100_MMA_F8F6F4_SSEJSI_SI_fSF_SF_NS4_17integral_constantINS4_4UMMA5MajorELSQ_0EEESR_NSO_INSP_7ScaleInELSS_0EEEST_EEEEEENS4_6LayoutINS5_IJSB_SB_SB_EEENS5_IJNSA_ILi0EEESY_SY_EEEEENS5_IJNS4_10UnderscoreES11_S11_EEEEENS4_23SM90_TMA_LOAD_MULTICASTENS4_14ComposedLayoutINS4_7SwizzleILi3ELi4ELi3EEENS4_18smem_ptr_flag_bitsILi8EEENSW_INS5_IJNSA_ILi8EEESG_EEENS5_IJSG_SB_EEEEEEEvNS4_8identityENS4_13SM90_TMA_LOADES1E_vS1F_EENS_8epilogue10collective18CollectiveEpilogueINS1I_23Sm100TmaWarpSpecializedILi1ELi1ELi32ELb0ELb0EEEJSH_NS5_IJNSW_ISF_SB_EES1N_EEESI_SJ_SI_SJ_NS1I_6fusion15FusionCallbacksIS1M_NS1P_17LinearCombinationISI_fSI_fLNS_15FloatRoundStyleE2EEESH_S1O_JEEENS4_5SM1004TMEM4LOAD26SM100_TMEM_LOAD_16dp32b32xES1G_NS15_INS16_ILi2ELi4ELi3EEES19_NSW_INS5_IJS1A_SF_EEENS5_IJSF_SB_EEEEEEENS4_39AutoVectorizingCopyWithAssumedAlignmentILi128EEENS4_14SM90_TMA_STOREES23_S25_S25_EEEvvEEEEvNT_6ParamsE,@function
        .size           _ZN7cutlass13device_kernelINS_4gemm6kernel13GemmUniversalIN4cute5tupleIJiiiiEEENS1_10collective13CollectiveMmaINS1_35MainloopSm100TmaUmmaWarpSpecializedILi3ELi2ELi4ENS5_IJNS4_1CILi1EEENSA_ILi2EEESB_EEEEENS5_IJNSA_ILi64EEESF_NSA_ILi128EEEEEENS_12float_e5m2_tENS5_IJlSB_lEEESI_SJ_NS4_8TiledMMAINS4_8MMA_AtomIJNS4_10MMA_TraitsINS4_19SM100_MMA_F8F6F4_SSEJSI_SI_fSF_SF_NS4_17integral_constantINS4_4UMMA5MajorELSQ_0EEESR_NSO_INSP_7ScaleInELSS_0EEEST_EEEEEENS4_6LayoutINS5_IJSB_SB_SB_EEENS5_IJNSA_ILi0EEESY_SY_EEEEENS5_IJNS4_10UnderscoreES11_S11_EEEEENS4_23SM90_TMA_LOAD_MULTICASTENS4_14ComposedLayoutINS4_7SwizzleILi3ELi4ELi3EEENS4_18smem_ptr_flag_bitsILi8EEENSW_INS5_IJNSA_ILi8EEESG_EEENS5_IJSG_SB_EEEEEEEvNS4_8identityENS4_13SM90_TMA_LOADES1E_vS1F_EENS_8epilogue10collective18CollectiveEpilogueINS1I_23Sm100TmaWarpSpecializedILi1ELi1ELi32ELb0ELb0EEEJSH_NS5_IJNSW_ISF_SB_EES1N_EEESI_SJ_SI_SJ_NS1I_6fusion15FusionCallbacksIS1M_NS1P_17LinearCombinationISI_fSI_fLNS_15FloatRoundStyleE2EEESH_S1O_JEEENS4_5SM1004TMEM4LOAD26SM100_TMEM_LOAD_16dp32b32xES1G_NS15_INS16_ILi2ELi4ELi3EEES19_NSW_INS5_IJS1A_SF_EEENS5_IJSF_SB_EEEEEEENS4_39AutoVectorizingCopyWithAssumedAlignmentILi128EEENS4_14SM90_TMA_STOREES23_S25_S25_EEEvvEEEEvNT_6ParamsE,(.L_x_132 - _ZN7cutlass13device_kernelINS_4gemm6kernel13GemmUniversalIN4cute5tupleIJiiiiEEENS1_10collective13CollectiveMmaINS1_35MainloopSm100TmaUmmaWarpSpecializedILi3ELi2ELi4ENS5_IJNS4_1CILi1EEENSA_ILi2EEESB_EEEEENS5_IJNSA_ILi64EEESF_NSA_ILi128EEEEEENS_12float_e5m2_tENS5_IJlSB_lEEESI_SJ_NS4_8TiledMMAINS4_8MMA_AtomIJNS4_10MMA_TraitsINS4_19SM100_MMA_F8F6F4_SSEJSI_SI_fSF_SF_NS4_17integral_constantINS4_4UMMA5MajorELSQ_0EEESR_NSO_INSP_7ScaleInELSS_0EEEST_EEEEEENS4_6LayoutINS5_IJSB_SB_SB_EEENS5_IJNSA_ILi0EEESY_SY_EEEEENS5_IJNS4_10UnderscoreES11_S11_EEEEENS4_23SM90_TMA_LOAD_MULTICASTENS4_14ComposedLayoutINS4_7SwizzleILi3ELi4ELi3EEENS4_18smem_ptr_flag_bitsILi8EEENSW_INS5_IJNSA_ILi8EEESG_EEENS5_IJSG_SB_EEEEEEEvNS4_8identityENS4_13SM90_TMA_LOADES1E_vS1F_EENS_8epilogue10collective18CollectiveEpilogueINS1I_23Sm100TmaWarpSpecializedILi1ELi1ELi32ELb0ELb0EEEJSH_NS5_IJNSW_ISF_SB_EES1N_EEESI_SJ_SI_SJ_NS1I_6fusion15FusionCallbacksIS1M_NS1P_17LinearCombinationISI_fSI_fLNS_15FloatRoundStyleE2EEESH_S1O_JEEENS4_5SM1004TMEM4LOAD26SM100_TMEM_LOAD_16dp32b32xES1G_NS15_INS16_ILi2ELi4ELi3EEES19_NSW_INS5_IJS1A_SF_EEENS5_IJSF_SB_EEEEEEENS4_39AutoVectorizingCopyWithAssumedAlignmentILi128EEENS4_14SM90_TMA_STOREES23_S25_S25_EEEvvEEEEvNT_6ParamsE)
        .other          _ZN7cutlass13device_kernelINS_4gemm6kernel13GemmUniversalIN4cute5tupleIJiiiiEEENS1_10collective13CollectiveMmaINS1_35MainloopSm100TmaUmmaWarpSpecializedILi3ELi2ELi4ENS5_IJNS4_1CILi1EEENSA_ILi2EEESB_EEEEENS5_IJNSA_ILi64EEESF_NSA_ILi128EEEEEENS_12float_e5m2_tENS5_IJlSB_lEEESI_SJ_NS4_8TiledMMAINS4_8MMA_AtomIJNS4_10MMA_TraitsINS4_19SM100_MMA_F8F6F4_SSEJSI_SI_fSF_SF_NS4_17integral_constantINS4_4UMMA5MajorELSQ_0EEESR_NSO_INSP_7ScaleInELSS_0EEEST_EEEEEENS4_6LayoutINS5_IJSB_SB_SB_EEENS5_IJNSA_ILi0EEESY_SY_EEEEENS5_IJNS4_10UnderscoreES11_S11_EEEEENS4_23SM90_TMA_LOAD_MULTICASTENS4_14ComposedLayoutINS4_7SwizzleILi3ELi4ELi3EEENS4_18smem_ptr_flag_bitsILi8EEENSW_INS5_IJNSA_ILi8EEESG_EEENS5_IJSG_SB_EEEEEEEvNS4_8identityENS4_13SM90_TMA_LOADES1E_vS1F_EENS_8epilogue10collective18CollectiveEpilogueINS1I_23Sm100TmaWarpSpecializedILi1ELi1ELi32ELb0ELb0EEEJSH_NS5_IJNSW_ISF_SB_EES1N_EEESI_SJ_SI_SJ_NS1I_6fusion15FusionCallbacksIS1M_NS1P_17LinearCombinationISI_fSI_fLNS_15FloatRoundStyleE2EEESH_S1O_JEEENS4_5SM1004TMEM4LOAD26SM100_TMEM_LOAD_16dp32b32xES1G_NS15_INS16_ILi2ELi4ELi3EEES19_NSW_INS5_IJS1A_SF_EEENS5_IJSF_SB_EEEEEEENS4_39AutoVectorizingCopyWithAssumedAlignmentILi128EEENS4_14SM90_TMA_STOREES23_S25_S25_EEEvvEEEEvNT_6ParamsE,@"STO_CUDA_ENTRY STV_DEFAULT"
_ZN7cutlass13device_kernelINS_4gemm6kernel13GemmUniversalIN4cute5tupleIJiiiiEEENS1_10collective13CollectiveMmaINS1_35MainloopSm100TmaUmmaWarpSpecializedILi3ELi2ELi4ENS5_IJNS4_1CILi1EEENSA_ILi2EEESB_EEEEENS5_IJNSA_ILi64EEESF_NSA_ILi128EEEEEENS_12float_e5m2_tENS5_IJlSB_lEEESI_SJ_NS4_8TiledMMAINS4_8MMA_AtomIJNS4_10MMA_TraitsINS4_19SM100_MMA_F8F6F4_SSEJSI_SI_fSF_SF_NS4_17integral_constantINS4_4UMMA5MajorELSQ_0EEESR_NSO_INSP_7ScaleInELSS_0EEEST_EEEEEENS4_6LayoutINS5_IJSB_SB_SB_EEENS5_IJNSA_ILi0EEESY_SY_EEEEENS5_IJNS4_10UnderscoreES11_S11_EEEEENS4_23SM90_TMA_LOAD_MULTICASTENS4_14ComposedLayoutINS4_7SwizzleILi3ELi4ELi3EEENS4_18smem_ptr_flag_bitsILi8EEENSW_INS5_IJNSA_ILi8EEESG_EEENS5_IJSG_SB_EEEEEEEvNS4_8identityENS4_13SM90_TMA_LOADES1E_vS1F_EENS_8epilogue10collective18CollectiveEpilogueINS1I_23Sm100TmaWarpSpecializedILi1ELi1ELi32ELb0ELb0EEEJSH_NS5_IJNSW_ISF_SB_EES1N_EEESI_SJ_SI_SJ_NS1I_6fusion15FusionCallbacksIS1M_NS1P_17LinearCombinationISI_fSI_fLNS_15FloatRoundStyleE2EEESH_S1O_JEEENS4_5SM1004TMEM4LOAD26SM100_TMEM_LOAD_16dp32b32xES1G_NS15_INS16_ILi2ELi4ELi3EEES19_NSW_INS5_IJS1A_SF_EEENS5_IJSF_SB_EEEEEEENS4_39AutoVectorizingCopyWithAssumedAlignmentILi128EEENS4_14SM90_TMA_STOREES23_S25_S25_EEEvvEEEEvNT_6ParamsE:
[----:B------:R-:W1:Y:S01]  /*0000*/  LDC R1, c[0x0][0x37c] ;  /* 0x0000df00ff017b82 */ /* 0x000e620000000800 */
[----:B------:R-:W2:Y:S01]  /*0010*/  S2R R76, SR_TID.X ;  /* 0x00000000004c7919 */ /* 0x000ea20000002100 */
[----:B------:R-:W3:Y:S01]  /*0020*/  LDCU.64 UR8, c[0x0][0x890] ;  /* 0x00011200ff0877ac */ /* 0x000ee20008000a00 */
[----:B------:R-:W-:Y:S02]  /*0030*/  PRMT R79, RZ, 0x7610, R79 ;  /* 0x00007610ff4f7816 */ /* 0x000fe4000000004f */
[----:B------:R-:W-:Y:S01]  /*0040*/  ELECT P3, URZ, PT ;  /* 0x0000000000ff782f */ /* 0x000fe20003860000 */
[----:B---3--:R-:W-:-:S04]  /*0050*/  UISETP.NE.U32.AND UP0, UPT, UR8, URZ, UPT ;  /* 0x000000ff0800728c */ /* 0x008fc8000bf05070 */
[----:B------:R-:W-:Y:S01]  /*0060*/  UISETP.NE.AND.EX UP0, UPT, UR9, URZ, UPT, UP0 ;  /* 0x000000ff0900728c */ /* 0x000fe2000bf05300 */
[----:B--2---:R-:W-:-:S05]  /*0070*/  SHF.R.U32.HI R80, RZ, 0x5, R76 ;  /* 0x00000005ff507819 */ /* 0x004fca000001164c */
[----:B------:R-:W2:Y:S02]  /*0080*/  SHFL.IDX PT, R0, R80, RZ, 0x1f ;  /* 0x00001fff50007589 */ /* 0x000ea400000e0000 */
[----:B--2---:R-:W-:Y:S01]  /*0090*/  R2UR UR22, R0 ;  /* 0x00000000001672ca */ /* 0x004fe200000e0000 */
[----:B-1----:R-:W-:-:S14]  /*00a0*/  BRA.U UP0, `(.L_x_0) ;  /* 0x0000000100307547 */ /* 0x002fdc000b800000 */
[----:B------:R-:W1:Y:S02]  /*00b0*/  LDCU.64 UR4, c[0x0][0x888] ;  /* 0x00011100ff0477ac */ /* 0x000e640008000a00 */
[----:B-1----:R-:W-:-:S04]  /*00c0*/  UISETP.NE.U32.AND UP0, UPT, UR4, URZ, UPT ;  /* 0x000000ff0400728c */ /* 0x002fc8000bf05070 */
[----:B------:R-:W-:-:S09]  /*00d0*/  UISETP.NE.AND.EX UP0, UPT, UR5, URZ, UPT, UP0 ;  /* 0x000000ff0500728c */ /* 0x000fd2000bf05300 */
[----:B------:R-:W-:Y:S05]  /*00e0*/  BRA.U !UP0, `(.L_x_1) ;  /* 0x0000000108147547 */ /* 0x000fea000b800000 */
[----:B------:R-:W1:Y:S01]  /*00f0*/  LDC.64 R2, c[0x0][0x888] ;  /* 0x00022200ff027b82 */ /* 0x000e620000000a00 */
[----:B------:R-:W1:Y:S02]  /*0100*/  LDCU.64 UR4, c[0x0][0x358] ;  /* 0x00006b00ff0477ac */ /* 0x000e640008000a00 */
[----:B-1----:R1:W5:Y:S01]  /*0110*/  LDG.E R39, desc[UR4][R2.64] ;  /* 0x0000000402277981 */ /* 0x002362000c1e1900 */
[----:B------:R-:W-:Y:S01]  /*0120*/  HFMA2 R79, -RZ, RZ, 0, 5.9604644775390625e-08 ;  /* 0x00000001ff4f7431 */ /* 0x000fe200000001ff */
[----:B------:R-:W-:Y:S05]  /*0130*/  BRA `(.L_x_0) ;  /* 0x00000000000c7947 */ /* 0x000fea0003800000 */
.L_x_1:
[----:B------:R-:W1:Y:S01]  /*0140*/  LDCU UR4, c[0x0][0x880] ;  /* 0x00011000ff0477ac */ /* 0x000e620008000800 */
[----:B------:R-:W-:Y:S01]  /*0150*/  HFMA2 R79, -RZ, RZ, 0, 5.9604644775390625e-08 ;  /* 0x00000001ff4f7431 */ /* 0x000fe200000001ff */
[----:B-1----:R-:W-:-:S07]  /*0160*/  MOV R39, UR4 ;  /* 0x0000000400277c02 */ /* 0x002fce0008000f00 */
.L_x_0:
[----:B------:R-:W2:Y:S02]  /*0170*/  LDCU.64 UR4, c[0x0][0x8b0] ;  /* 0x00011600ff0477ac */ /* 0x000ea40008000a00 */
[----:B--2---:R-:W-:-:S04]  /*0180*/  UISETP.NE.U32.AND UP0, UPT, UR4, URZ, UPT ;  /* 0x000000ff0400728c */ /* 0x004fc8000bf05070 */
[----:B------:R-:W-:-:S09]  /*0190*/  UISETP.NE.AND.EX UP0, UPT, UR5, URZ, UPT, UP0 ;  /* 0x000000ff0500728c */ /* 0x000fd2000bf05300 */
[----:B------:R-:W-:Y:S05]  /*01a0*/  BRA.U UP0, `(.L_x_2) ;  /* 0x0000000100287547 */ /* 0x000fea000b800000 */
[----:B------:R-:W2:Y:S02]  /*01b0*/  LDCU.64 UR4, c[0x0][0x8a8] ;  /* 0x00011500ff0477ac */ /* 0x000ea40008000a00 */
[----:B--2---:R-:W-:-:S04]  /*01c0*/  UISETP.NE.U32.AND UP0, UPT, UR4, URZ, UPT ;  /* 0x000000ff0400728c */ /* 0x004fc8000bf05070 */
[----:B------:R-:W-:-:S09]  /*01d0*/  UISETP.NE.AND.EX UP0, UPT, UR5, URZ, UPT, UP0 ;  /* 0x000000ff0500728c */ /* 0x000fd2000bf05300 */
[----:B------:R-:W-:Y:S05]  /*01e0*/  BRA.U !UP0, `(.L_x_3) ;  /* 0x0000000108107547 */ /* 0x000fea000b800000 */
[----:B-1----:R-:W1:Y:S01]  /*01f0*/  LDC.64 R2, c[0x0][0x8a8] ;  /* 0x00022a00ff027b82 */ /* 0x002e620000000a00 */
[----:B------:R-:W1:Y:S02]  /*0200*/  LDCU.64 UR4, c[0x0][0x358] ;  /* 0x00006b00ff0477ac */ /* 0x000e640008000a00 */
[----:B-1----:R2:W5:Y:S01]  /*0210*/  LDG.E R38, desc[UR4][R2.64] ;  /* 0x0000000402267981 */ /* 0x002562000c1e1900 */
[----:B------:R-:W-:Y:S05]  /*0220*/  BRA `(.L_x_2) ;  /* 0x0000000000087947 */ /* 0x000fea0003800000 */
.L_x_3:
[----:B------:R-:W2:Y:S02]  /*0230*/  LDCU UR4, c[0x0][0x8a0] ;  /* 0x00011400ff0477ac */ /* 0x000ea40008000800 */
[----:B--2---:R-:W-:Y:S02]  /*0240*/  MOV R38, UR4 ;  /* 0x0000000400267c02 */ /* 0x004fe40008000f00 */
.L_x_2:
[----:B------:R-:W-:Y:S01]  /*0250*/  IMAD.U32 R0, RZ, RZ, UR22 ;  /* 0x00000016ff007e24 */ /* 0x000fe2000f8e00ff */
[----:B------:R-:W-:Y:S04]  /*0260*/  BSSY.RECONVERGENT B0, `(.L_x_4) ;  /* 0x000000c000007945 */ /* 0x000fe80003800200 */
[C---:B------:R-:W-:Y:S02]  /*0270*/  ISETP.NE.OR P1, PT, R0.reuse, 0x1, !P3 ;  /* 0x000000010000780c */ /* 0x040fe40005f25670 */
[----:B------:R-:W-:-:S11]  /*0280*/  ISETP.NE.OR P0, PT, R0, 0x3, !P3 ;  /* 0x000000030000780c */ /* 0x000fd60005f05670 */
[----:B------:R-:W-:Y:S05]  /*0290*/  @P1 BRA `(.L_x_5) ;  /* 0x0000000000201947 */ /* 0x000fea0003800000 */
[----:B------:R-:W3:Y:S02]  /*02a0*/  LDCU.64 UR4, c[0x0][0x348] ;  /* 0x00006900ff0477ac */ /* 0x000ee40008000a00 */
[----:B---3--:R-:W-:Y:S02]  /*02b0*/  UIADD3 UR6, UP1, UPT, UR4, 0x80, URZ ;  /* 0x0000008004067890 */ /* 0x008fe4000ff3e0ff */
[----:B------:R-:W-:Y:S02]  /*02c0*/  UIADD3 UR4, UP0, UPT, UR4, 0x180, URZ ;  /* 0x0000018004047890 */ /* 0x000fe4000ff1e0ff */
[----:B------:R-:W-:Y:S02]  /*02d0*/  UIADD3.X UR7, UPT, UPT, URZ, UR5, URZ, UP1, !UPT ;  /* 0x00000005ff077290 */ /* 0x000fe40008ffe4ff */
[----:B------:R-:W-:-:S07]  /*02e0*/  UIADD3.X UR5, UPT, UPT, URZ, UR5, URZ, UP0, !UPT ;  /* 0x00000005ff057290 */ /* 0x000fce00087fe4ff */
[----:B------:R3:W-:Y:S02]  /*02f0*/  UTMACCTL.PF [UR6] ;  /* 0x00000000060079b9 */ /* 0x0007e40008040000 */
[----:B------:R3:W-:Y:S02]  /*0300*/  UTMACCTL.PF [UR4] ;  /* 0x00000000040079b9 */ /* 0x0007e40008040000 */
[----:B---3--:R-:W-:Y:S01]  /*0310*/  NOP ;  /* 0x0000000000007918 */ /* 0x008fe20000000000 */
.L_x_5:
[----:B------:R-:W-:Y:S05]  /*0320*/  BSYNC.RECONVERGENT B0 ;  /* 0x0000000000007941 */ /* 0x000fea0003800200 */
.L_x_4:
[----:B------:R-:W-:Y:S04]  /*0330*/  BSSY.RECONVERGENT B0, `(.L_x_6) ;  /* 0x000000a000007945 */ /* 0x000fe80003800200 */
        /* <DEDUP_REMOVED lines=9> */
.L_x_7:
[----:B------:R-:W-:Y:S05]  /*03d0*/  BSYNC.RECONVERGENT B0 ;  /* 0x0000000000007941 */ /* 0x000fea0003800200 */
.L_x_6:
[----:B------:R-:W3:Y:S01]  /*03e0*/  LDCU.64 UR4, c[0x0][0x888] ;  /* 0x00011100ff0477ac */ /* 0x000ee20008000a00 */
[----:B------:R-:W-:Y:S02]  /*03f0*/  UISETP.EQ.U32.AND UP1, UPT, UR8, URZ, UPT ;  /* 0x000000ff0800728c */ /* 0x000fe4000bf22070 */
[----:B------:R-:W-:Y:S02]  /*0400*/  UPLOP3.LUT UP3, UPT, UPT, UPT, UPT, 0x80, 0x8 ;  /* 0x000000000008789c */ /* 0x000fe40003f6f070 */
[----:B---3--:R-:W-:-:S04]  /*0410*/  UISETP.NE.U32.AND UP0, UPT, UR4, URZ, UPT ;  /* 0x000000ff0400728c */ /* 0x008fc8000bf05070 */
[----:B------:R-:W-:-:S04]  /*0420*/  UISETP.NE.AND.EX UP0, UPT, UR5, URZ, UPT, UP0 ;  /* 0x000000ff0500728c */ /* 0x000fc8000bf05300 */
[----:B------:R-:W-:-:S04]  /*0430*/  UISETP.EQ.OR.EX UP2, UPT, UR9, URZ, !UP0, UP1 ;  /* 0x000000ff0900728c */ /* 0x000fc8000c742710 */
[----:B------:R-:W-:-:S05]  /*0440*/  UP2UR UR61, UPR, URZ, 0x4 ;  /* 0x00000004ff3d7883 */ /* 0x000fca0008000000 */
[----:B------:R-:W-:Y:S07]  /*0450*/  BRA.U !UP2, `(.L_x_8) ;  /* 0x000000010a207547 */ /* 0x000fee000b800000 */
[----:B------:R-:W-:Y:S01]  /*0460*/  UISETP.NE.U32.AND UP1, UPT, UR8, URZ, UPT ;  /* 0x000000ff0800728c */ /* 0x000fe2000bf25070 */
[----:B-----5:R-:W-:Y:S01]  /*0470*/  FSETP.NEU.AND P0, PT, R39, RZ, PT ;  /* 0x000000ff2700720b */ /* 0x020fe20003f0d000 */
[----:B------:R-:W-:Y:S02]  /*0480*/  USEL UR4, URZ, 0xffffffff, UP0 ;  /* 0xffffffffff047887 */ /* 0x000fe40008000000 */
[----:B------:R-:W-:-:S10]  /*0490*/  UISETP.NE.AND.EX UP1, UPT, UR9, URZ, UPT, UP1 ;  /* 0x000000ff0900728c */ /* 0x000fd4000bf25310 */
[----:B------:R-:W-:Y:S01]  /*04a0*/  VOTEU.ANY UP0, P0 ;  /* 0x0000000000ff7886 */ /* 0x000fe20000000100 */
[----:B------:R-:W-:-:S04]  /*04b0*/  @!UP1 USEL UR4, URZ, 0xffffffff, UP0 ;  /* 0xffffffffff049887 */ /* 0x000fc80008000000 */
[----:B------:R-:W-:-:S04]  /*04c0*/  ULOP3.LUT UR4, UR4, 0x1, URZ, 0xc0, !UPT ;  /* 0x0000000104047892 */ /* 0x000fc8000f8ec0ff */
[----:B------:R-:W-:-:S11]  /*04d0*/  UISETP.NE.U32.AND UP3, UPT, UR4, 0x1, UPT ;  /* 0x000000010400788c */ /* 0x000fd6000bf65070 */
.L_x_8:
[----:B-12---:R-:W1:Y:S01]  /*04e0*/  SHFL.IDX PT, R2, R80, RZ, 0x1f ;  /* 0x00001fff50027589 */ /* 0x006e6200000e0000 */
[----:B------:R-:W-:-:S04]  /*04f0*/  UISETP.NE.AND UP0, UPT, UR22, 0x2, UPT ;  /* 0x000000021600788c */ /* 0x000fc8000bf05270 */
[----:B------:R-:W-:Y:S01]  /*0500*/  USEL UR34, URZ, 0x1, UP0 ;  /* 0x00000001ff227887 */ /* 0x000fe20008000000 */
[----:B-1----:R-:W-:-:S13]  /*0510*/  ISETP.NE.AND P0, PT, R2, RZ, PT ;  /* 0x000000ff0200720c */ /* 0x002fda0003f05270 */
[----:B------:R-:W-:Y:S05]  /*0520*/  @P0 BRA `(.L_x_9) ;  /* 0x0000000000500947 */ /* 0x000fea0003800000 */
[----:B------:R-:W1:Y:S01]  /*0530*/  S2UR UR4, SR_CgaCtaId ;  /* 0x00000000000479c3 */ /* 0x000e620000008800 */
[----:B------:R-:W-:Y:S01]  /*0540*/  UMOV UR5, 0x400 ;  /* 0x0000040000057882 */ /* 0x000fe20000000000 */
[----:B------:R-:W-:Y:S01]  /*0550*/  UMOV UR8, 0x1 ;  /* 0x0000000100087882 */ /* 0x000fe20000000000 */
[----:B------:R-:W-:Y:S01]  /*0560*/  UMOV UR6, 0x2 ;  /* 0x0000000200067882 */ /* 0x000fe20000000000 */
[----:B------:R-:W-:-:S04]  /*0570*/  UIADD3 UR8, UPT, UPT, -UR8, 0x100000, URZ ;  /* 0x0010000008087890 */ /* 0x000fc8000fffe1ff */
[----:B------:R-:W-:Y:S02]  /*0580*/  USHF.L.U32 UR9, UR8, 0xb, URZ ;  /* 0x0000000b08097899 */ /* 0x000fe400080006ff */
[----:B------:R-:W-:Y:S02]  /*0590*/  USHF.L.U32 UR8, UR8, 0x1, URZ ;  /* 0x0000000108087899 */ /* 0x000fe400080006ff */
[----:B------:R-:W-:-:S04]  /*05a0*/  UIADD3 UR6, UPT, UPT, -UR6, 0x100000, URZ ;  /* 0x0010000006067890 */ /* 0x000fc8000fffe1ff */
[----:B------:R-:W-:Y:S02]  /*05b0*/  USHF.L.U32 UR7, UR6, 0xb, URZ ;  /* 0x0000000b06077899 */ /* 0x000fe400080006ff */
[----:B------:R-:W-:Y:S01]  /*05c0*/  USHF.L.U32 UR6, UR6, 0x1, URZ ;  /* 0x0000000106067899 */ /* 0x000fe200080006ff */
[----:B------:R-:W-:Y:S01]  /*05d0*/  ELECT P0, URZ, PT ;  /* 0x0000000000ff782f */ /* 0x000fe20003800000 */
[----:B-1----:R-:W-:Y:S01]  /*05e0*/  ULEA UR4, UR4, UR5, 0x18 ;  /* 0x0000000504047291 */ /* 0x002fe2000f8ec0ff */
[----:B------:R-:W1:Y:S11]  /*05f0*/  FENCE.VIEW.ASYNC.S ;  /* 0x00000000000073c6 */ /* 0x000e760000000000 */
[----:B-1----:R1:W2:Y:S01]  /*0600*/  SYNCS.EXCH.64 URZ, [UR4], UR8 ;  /* 0x0000000804ff75b2 */ /* 0x0022a20008000100 */
[----:B------:R1:W3:Y:S01]  /*0610*/  SYNCS.EXCH.64 URZ, [UR4+0x18], UR6 ;  /* 0x0000180604ff75b2 */ /* 0x0002e20008000100 */
[----:B------:R1:W4:Y:S01]  /*0620*/  SYNCS.EXCH.64 URZ, [UR4+0x8], UR8 ;  /* 0x0000080804ff75b2 */ /* 0x0003220008000100 */
[----:B------:R1:W1:Y:S01]  /*0630*/  SYNCS.EXCH.64 URZ, [UR4+0x20], UR6 ;  /* 0x0000200604ff75b2 */ /* 0x0002620008000100 */
[----:B------:R1:W1:Y:S01]  /*0640*/  SYNCS.EXCH.64 URZ, [UR4+0x10], UR8 ;  /* 0x0000100804ff75b2 */ /* 0x0002620008000100 */
[----:B------:R1:W1:Y:S01]  /*0650*/  SYNCS.EXCH.64 URZ, [UR4+0x28], UR6 ;  /* 0x0000280604ff75b2 */ /* 0x0002620008000100 */
[----:B------:R-:W-:Y:S01]  /*0660*/  NOP ;  /* 0x0000000000007918 */ /* 0x000fe20000000000 */
.L_x_9:
[----:B------:R-:W2:Y:S01]  /*0670*/  SHFL.IDX PT, R2, R80, RZ, 0x1f ;  /* 0x00001fff50027589 */ /* 0x000ea200000e0000 */
[----:B------:R-:W-:Y:S01]  /*0680*/  NOP ;  /* 0x0000000000007918 */ /* 0x000fe20000000000 */
[----:B--2---:R-:W-:-:S13]  /*0690*/  ISETP.NE.AND P0, PT, R2, 0x1, PT ;  /* 0x000000010200780c */ /* 0x004fda0003f05270 */
[----:B------:R-:W-:Y:S05]  /*06a0*/  @P0 BRA `(.L_x_10) ;  /* 0x0000000000400947 */ /* 0x000fea0003800000 */
[----:B-1----:R-:W1:Y:S01]  /*06b0*/  S2UR UR4, SR_CgaCtaId ;  /* 0x00000000000479c3 */ /* 0x002e620000008800 */
        /* <DEDUP_REMOVED lines=12> */
[----:B-1----:R2:W1:Y:S01]  /*0780*/  SYNCS.EXCH.64 URZ, [UR4+0x30], UR8 ;  /* 0x0000300804ff75b2 */ /* 0x0024620008000100 */
[----:B------:R2:W1:Y:S02]  /*0790*/  SYNCS.EXCH.64 URZ, [UR4+0x38], UR6 ;  /* 0x0000380604ff75b2 */ /* 0x0004640008000100 */
[----:B--2---:R-:W-:Y:S01]  /*07a0*/  NOP ;  /* 0x0000000000007918 */ /* 0x004fe20000000000 */
.L_x_10:
[----:B------:R-:W2:Y:S01]  /*07b0*/  SHFL.IDX PT, R2, R80, RZ, 0x1f ;  /* 0x00001fff50027589 */ /* 0x000ea200000e0000 */
[----:B------:R-:W-:Y:S01]  /*07c0*/  NOP ;  /* 0x0000000000007918 */ /* 0x000fe20000000000 */
[----:B--2---:R-:W-:-:S13]  /*07d0*/  ISETP.NE.AND P0, PT, R2, 0x3, PT ;  /* 0x000000030200780c */ /* 0x004fda0003f05270 */
[----:B------:R-:W-:Y:S05]  /*07e0*/  @P0 BRA `(.L_x_11) ;  /* 0x0000000000300947 */ /* 0x000fea0003800000 */
[----:B-1----:R-:W1:Y:S01]  /*07f0*/  S2UR UR6, SR_CgaCtaId ;  /* 0x00000000000679c3 */ /* 0x002e620000008800 */
[----:B------:R-:W-:Y:S01]  /*0800*/  UMOV UR4, 0x400 ;  /* 0x0000040000047882 */ /* 0x000fe20000000000 */
[----:B------:R-:W-:Y:S01]  /*0810*/  UMOV UR5, 0x20 ;  /* 0x0000002000057882 */ /* 0x000fe20000000000 */
[----:B------:R-:W-:Y:S01]  /*0820*/  ELECT P0, URZ, PT ;  /* 0x0000000000ff782f */ /* 0x000fe20003800000 */
[----:B-1----:R-:W-:Y:S02]  /*0830*/  ULEA UR6, UR6, UR4, 0x18 ;  /* 0x0000000406067291 */ /* 0x002fe4000f8ec0ff */
[----:B------:R-:W-:-:S04]  /*0840*/  UIADD3 UR4, UPT, UPT, -UR5, 0x100000, URZ ;  /* 0x0010000005047890 */ /* 0x000fc8000fffe1ff */
[----:B------:R-:W-:Y:S02]  /*0850*/  USHF.L.U32 UR5, UR4, 0xb, URZ ;  /* 0x0000000b04057899 */ /* 0x000fe400080006ff */
[----:B------:R-:W-:Y:S01]  /*0860*/  USHF.L.U32 UR4, UR4, 0x1, URZ ;  /* 0x0000000104047899 */ /* 0x000fe200080006ff */
[----:B------:R-:W1:Y:S11]  /*0870*/  FENCE.VIEW.ASYNC.S ;  /* 0x00000000000073c6 */ /* 0x000e760000000000 */
[----:B-1----:R2:W1:Y:S01]  /*0880*/  SYNCS.EXCH.64 URZ, [UR6+0x40], UR4 ;  /* 0x0000400406ff75b2 */ /* 0x0024620008000100 */
[----:B------:R2:W1:Y:S02]  /*0890*/  SYNCS.EXCH.64 URZ, [UR6+0x48], UR4 ;  /* 0x0000480406ff75b2 */ /* 0x0004640008000100 */
[----:B--2---:R-:W-:Y:S01]  /*08a0*/  NOP ;  /* 0x0000000000007918 */ /* 0x004fe20000000000 */
.L_x_11:
[----:B------:R-:W2:Y:S01]  /*08b0*/  SHFL.IDX PT, R2, R80, RZ, 0x1f ;  /* 0x00001fff50027589 */ /* 0x000ea200000e0000 */
[----:B------:R-:W-:Y:S01]  /*08c0*/  NOP ;  /* 0x0000000000007918 */ /* 0x000fe20000000000 */
[----:B--2---:R-:W-:-:S13]  /*08d0*/  ISETP.NE.AND P0, PT, R2, 0x4, PT ;  /* 0x000000040200780c */ /* 0x004fda0003f05270 */
[----:B------:R-:W-:Y:S05]  /*08e0*/  @P0 BRA `(.L_x_12) ;  /* 0x00000000004c0947 */ /* 0x000fea0003800000 */
[----:B-1----:R-:W1:Y:S01]  /*08f0*/  S2UR UR6, SR_CgaCtaId ;  /* 0x00000000000679c3 */ /* 0x002e620000008800 */
[----:B------:R-:W-:Y:S01]  /*0900*/  UMOV UR4, 0x1e0 ;  /* 0x000001e000047882 */ /* 0x000fe20000000000 */
[----:B------:R-:W-:Y:S01]  /*0910*/  UMOV UR5, 0x400 ;  /* 0x0000040000057882 */ /* 0x000fe20000000000 */
[----:B------:R-:W-:Y:S01]  /*0920*/  USEL UR4, UR4, 0x1a0, UP3 ;  /* 0x000001a004047887 */ /* 0x000fe20009800000 */
[----:B------:R-:W-:Y:S01]  /*0930*/  UMOV UR8, 0x1 ;  /* 0x0000000100087882 */ /* 0x000fe20000000000 */
[----:B------:R-:W-:Y:S01]  /*0940*/  ELECT P0, URZ, PT ;  /* 0x0000000000ff782f */ /* 0x000fe20003800000 */
[----:B------:R-:W-:-:S04]  /*0950*/  UIADD3 UR8, UPT, UPT, -UR8, 0x100000, URZ ;  /* 0x0010000008087890 */ /* 0x000fc8000fffe1ff */
[----:B------:R-:W-:Y:S02]  /*0960*/  USHF.L.U32 UR9, UR8, 0xb, URZ ;  /* 0x0000000b08097899 */ /* 0x000fe400080006ff */
[----:B------:R-:W-:Y:S02]  /*0970*/  USHF.L.U32 UR8, UR8, 0x1, URZ ;  /* 0x0000000108087899 */ /* 0x000fe400080006ff */
[----:B-1----:R-:W-:Y:S02]  /*0980*/  ULEA UR6, UR6, UR5, 0x18 ;  /* 0x0000000506067291 */ /* 0x002fe4000f8ec0ff */
[----:B------:R-:W-:-:S04]  /*0990*/  UIADD3 UR4, UPT, UPT, -UR4, 0x100000, URZ ;  /* 0x0010000004047890 */ /* 0x000fc8000fffe1ff */
[----:B------:R-:W-:Y:S02]  /*09a0*/  USHF.L.U32 UR5, UR4, 0xb, URZ ;  /* 0x0000000b04057899 */ /* 0x000fe400080006ff */
[----:B------:R-:W-:Y:S01]  /*09b0*/  USHF.L.U32 UR4, UR4, 0x1, URZ ;  /* 0x0000000104047899 */ /* 0x000fe200080006ff */
[----:B------:R-:W1:Y:S03]  /*09c0*/  FENCE.VIEW.ASYNC.S ;  /* 0x00000000000073c6 */ /* 0x000e660000000000 */
[----:B-1----:R2:W1:Y:S08]  /*09d0*/  SYNCS.EXCH.64 URZ, [UR6+0x50], UR8 ;  /* 0x0000500806ff75b2 */ /* 0x0024700008000100 */
[----:B------:R2:W1:Y:S01]  /*09e0*/  SYNCS.EXCH.64 URZ, [UR6+0x60], UR4 ;  /* 0x0000600406ff75b2 */ /* 0x0004620008000100 */
[----:B------:R2:W1:Y:S01]  /*09f0*/  SYNCS.EXCH.64 URZ, [UR6+0x58], UR8 ;  /* 0x0000580806ff75b2 */ /* 0x0004620008000100 */
[----:B------:R2:W1:Y:S02]  /*0a00*/  SYNCS.EXCH.64 URZ, [UR6+0x68], UR4 ;  /* 0x0000680406ff75b2 */ /* 0x0004640008000100 */
[----:B--2---:R-:W-:Y:S01]  /*0a10*/  NOP ;  /* 0x0000000000007918 */ /* 0x004fe20000000000 */
.L_x_12:
        /* <DEDUP_REMOVED lines=18> */
[----:B------:R2:W1:Y:S01]  /*0b40*/  SYNCS.EXCH.64 URZ, [UR4+0x90], UR6 ;  /* 0x0000900604ff75b2 */ /* 0x0004620008000100 */
[----:B------:R2:W1:Y:S01]  /*0b50*/  SYNCS.EXCH.64 URZ, [UR4+0x78], UR8 ;  /* 0x0000780804ff75b2 */ /* 0x0004620008000100 */
[----:B------:R2:W1:Y:S01]  /*0b60*/  SYNCS.EXCH.64 URZ, [UR4+0x98], UR6 ;  /* 0x0000980604ff75b2 */ /* 0x0004620008000100 */
[----:B------:R2:W1:Y:S01]  /*0b70*/  SYNCS.EXCH.64 URZ, [UR4+0x80], UR8 ;  /* 0x0000800804ff75b2 */ /* 0x0004620008000100 */
[----:B------:R2:W1:Y:S01]  /*0b80*/  SYNCS.EXCH.64 URZ, [UR4+0xa0], UR6 ;  /* 0x0000a00604ff75b2 */ /* 0x0004620008000100 */
[----:B------:R2:W1:Y:S01]  /*0b90*/  SYNCS.EXCH.64 URZ, [UR4+0x88], UR8 ;  /* 0x0000880804ff75b2 */ /* 0x0004620008000100 */
[----:B------:R2:W1:Y:S02]  /*0ba0*/  SYNCS.EXCH.64 URZ, [UR4+0xa8], UR6 ;  /* 0x0000a80604ff75b2 */ /* 0x0004640008000100 */
[----:B--2---:R-:W-:Y:S01]  /*0bb0*/  NOP ;  /* 0x0000000000007918 */ /* 0x004fe20000000000 */
.L_x_13:
[----:B------:R-:W2:Y:S01]  /*0bc0*/  SHFL.IDX PT, R2, R80, RZ, 0x1f ;  /* 0x00001fff50027589 */ /* 0x000ea200000e0000 */
[----:B------:R-:W1:Y:S01]  /*0bd0*/  S2UR UR48, SR_CgaCtaId ;  /* 0x00000000003079c3 */ /* 0x000e620000008800 */
[----:B------:R-:W-:Y:S01]  /*0be0*/  NOP ;  /* 0x0000000000007918 */ /* 0x000fe20000000000 */
[----:B--2---:R-:W-:-:S13]  /*0bf0*/  ISETP.NE.AND P0, PT, R2, 0x3, PT ;  /* 0x000000030200780c */ /* 0x004fda0003f05270 */
[----:B-1----:R-:W-:Y:S05]  /*0c00*/  @P0 BRA `(.L_x_14) ;  /* 0x0000000000340947 */ /* 0x002fea0003800000 */
[----:B------:R-:W-:Y:S01]  /*0c10*/  UMOV UR4, 0x400 ;  /* 0x0000040000047882 */ /* 0x000fe20000000000 */
[----:B------:R-:W-:Y:S01]  /*0c20*/  UMOV UR6, 0x20 ;  /* 0x0000002000067882 */ /* 0x000fe20000000000 */
[----:B------:R-:W-:Y:S02]  /*0c30*/  ULEA UR4, UR48, UR4, 0x18 ;  /* 0x0000000430047291 */ /* 0x000fe4000f8ec0ff */
[----:B------:R-:W-:-:S04]  /*0c40*/  UIADD3 UR6, UPT, UPT, -UR6, 0x100000, URZ ;  /* 0x0010000006067890 */ /* 0x000fc8000fffe1ff */
[----:B------:R-:W-:Y:S02]  /*0c50*/  USHF.L.U32 UR7, UR6, 0xb, URZ ;  /* 0x0000000b06077899 */ /* 0x000fe400080006ff */
[----:B------:R-:W-:Y:S01]  /*0c60*/  USHF.L.U32 UR6, UR6, 0x1, URZ ;  /* 0x0000000106067899 */ /* 0x000fe200080006ff */
[----:B------:R-:W-:Y:S01]  /*0c70*/  ELECT P0, URZ, PT ;  /* 0x0000000000ff782f */ /* 0x000fe20003800000 */
[----:B------:R-:W1:Y:S10]  /*0c80*/  FENCE.VIEW.ASYNC.S ;  /* 0x00000000000073c6 */ /* 0x000e740000000000 */
[----:B-1----:R1:W2:Y:S01]  /*0c90*/  SYNCS.EXCH.64 URZ, [UR4+0xb0], UR6 ;  /* 0x0000b00604ff75b2 */ /* 0x0022a20008000100 */
[----:B------:R1:W1:Y:S01]  /*0ca0*/  SYNCS.EXCH.64 URZ, [UR4+0xc0], UR6 ;  /* 0x0000c00604ff75b2 */ /* 0x0002620008000100 */
[----:B------:R1:W1:Y:S01]  /*0cb0*/  SYNCS.EXCH.64 URZ, [UR4+0xb8], UR6 ;  /* 0x0000b80604ff75b2 */ /* 0x0002620008000100 */
[----:B------:R1:W1:Y:S01]  /*0cc0*/  SYNCS.EXCH.64 URZ, [UR4+0xc8], UR6 ;  /* 0x0000c80604ff75b2 */ /* 0x0002620008000100 */
[----:B------:R-:W-:Y:S01]  /*0cd0*/  NOP ;  /* 0x0000000000007918 */ /* 0x000fe20000000000 */
.L_x_14:
[----:B-1----:R-:W1:Y:S01]  /*0ce0*/  LDCU UR4, c[0x0][0x36c] ;  /* 0x00006d80ff0477ac */ /* 0x002e620008000800 */
[----:B------:R-:W-:Y:S01]  /*0cf0*/  ISETP.NE.OR P3, PT, R0, 0x2, !P3 ;  /* 0x000000020000780c */ /* 0x000fe20005f65670 */
[----:B------:R-:W-:Y:S01]  /*0d00*/  NOP ;  /* 0x0000000000007918 */ /* 0x000fe20000000000 */
[----:B------:R-:W-:Y:S01]  /*0d10*/  LOP3.LUT R0, R76, 0x1f, RZ, 0xc0, !PT ;  /* 0x0000001f4c007812 */ /* 0x000fe200078ec0ff */
[----:B------:R-:W-:Y:S02]  /*0d20*/  UISETP.NE.AND UP4, UPT, UR22, URZ, UPT ;  /* 0x000000ff1600728c */ /* 0x000fe4000bf85270 */
[----:B-1----:R-:W-:-:S09]  /*0d30*/  UISETP.EQ.U32.AND UP5, UPT, UR4, 0x1, UPT ;  /* 0x000000010400788c */ /* 0x002fd2000bfa2070 */
[----:B------:R-:W-:Y:S05]  /*0d40*/  BRA.U !UP5, `(.L_x_15) ;  /* 0x000000010d087547 */ /* 0x000fea000b800000 */
[----:B--234-:R-:W-:Y:S01]  /*0d50*/  UCGABAR_ARV ;  /* 0x00000000000079c7 */ /* 0x01cfe20008000000 */
[----:B------:R-:W-:Y:S05]  /*0d60*/  BRA `(.L_x_16) ;  /* 0x0000000000047947 */ /* 0x000fea0003800000 */
.L_x_15:
[----:B--234-:R-:W-:Y:S01]  /*0d70*/  NOP ;  /* 0x0000000000007918 */ /* 0x01cfe20000000000 */
.L_x_16:
[----:B------:R-:W1:Y:S01]  /*0d80*/  S2UR UR7, SR_CTAID.X ;  /* 0x00000000000779c3 */ /* 0x000e620000002500 */
[----:B------:R-:W-:-:S05]  /*0d90*/  CS2R.32 R3, SR_CgaSize ;  /* 0x0000000000037805 */ /* 0x000fca0000008a00 */
[----:B------:R-:W-:-:S05]  /*0da0*/  IMAD R3, R3, -0xa0, RZ ;  /* 0xffffff6003037824 */ /* 0x000fca00078e02ff */
[----:B------:R-:W-:-:S14]  /*0db0*/  R2UR UR5, R3 ;  /* 0x00000000030572ca */ /* 0x000fdc00000e0000 */
[----:B------:R-:W2:Y:S01]  /*0dc0*/  LDCU UR5, c[0x0][UR5+0x2b0] ;  /* 0x00005600050577ac */ /* 0x000ea20008000800 */
[----:B------:R-:W-:-:S05]  /*0dd0*/  CS2R.32 R3, SR_CgaSize ;  /* 0x0000000000037805 */ /* 0x000fca0000008a00 */
[----:B------:R-:W-:-:S05]  /*0de0*/  IMAD R3, R3, -0xa0, RZ ;  /* 0xffffff6003037824 */ /* 0x000fca00078e02ff */
[----:B------:R-:W-:-:S14]  /*0df0*/  R2UR UR4, R3 ;  /* 0x00000000030472ca */ /* 0x000fdc00000e0000 */
[----:B------:R-:W3:Y:S01]  /*0e00*/  LDCU UR4, c[0x0][UR4+0x2b4] ;  /* 0x00005680040477ac */ /* 0x000ee20008000800 */
[----:B------:R-:W4:Y:S01]  /*0e10*/  S2UR UR8, SR_CTAID.Y ;  /* 0x00000000000879c3 */ /* 0x000f220000002600 */
[----:B------:R-:W3:Y:S01]  /*0e20*/  LDCU UR23, c[0x0][0xb24] ;  /* 0x00016480ff1777ac */ /* 0x000ee20008000800 */
[----:B------:R-:W-:-:S05]  /*0e30*/  CS2R.32 R3, SR_CgaSize ;  /* 0x0000000000037805 */ /* 0x000fca0000008a00 */
[----:B------:R-:W-:-:S05]  /*0e40*/  IMAD R3, R3, -0xa0, RZ ;  /* 0xffffff6003037824 */ /* 0x000fca00078e02ff */
[----:B------:R-:W-:-:S14]  /*0e50*/  R2UR UR60, R3 ;  /* 0x00000000033c72ca */ /* 0x000fdc00000e0000 */
[----:B------:R-:W3:Y:S01]  /*0e60*/  LDCU UR60, c[0x0][UR60+0x2a0] ;  /* 0x000054003c3c77ac */ /* 0x000ee20008000800 */
[----:B------:R-:W1:Y:S01]  /*0e70*/  S2UR UR36, SR_CTAID.Z ;  /* 0x00000000002479c3 */ /* 0x000e620000002700 */
[----:B------:R-:W-:-:S05]  /*0e80*/  CS2R.32 R3, SR_CgaSize ;  /* 0x0000000000037805 */ /* 0x000fca0000008a00 */
[----:B------:R-:W-:-:S05]  /*0e90*/  IMAD R3, R3, -0xa0, RZ ;  /* 0xffffff6003037824 */ /* 0x000fca00078e02ff */
[----:B------:R-:W-:-:S14]  /*0ea0*/  R2UR UR57, R3 ;  /* 0x00000000033972ca */ /* 0x000fdc00000e0000 */
[----:B------:R-:W3:Y:S01]  /*0eb0*/  LDCU UR57, c[0x0][UR57+0x2a4] ;  /* 0x00005480393977ac */ /* 0x000ee20008000800 */
[----:B------:R-:W3:Y:S01]  /*0ec0*/  LDCU UR40, c[0x0][0xb24] ;  /* 0x00016480ff2877ac */ /* 0x000ee20008000800 */
[----:B-1----:R-:W-:Y:S01]  /*0ed0*/  I2FP.F32.U32 R3, UR7 ;  /* 0x0000000700037c45 */ /* 0x002fe20008201000 */
[----:B------:R-:W1:Y:S04]  /*0ee0*/  LDCU UR26, c[0x0][0xb30] ;  /* 0x00016600ff1a77ac */ /* 0x000e680008000800 */
[----:B--2---:R-:W-:Y:S01]  /*0ef0*/  FMUL R3, R3, UR5 ;  /* 0x0000000503037c20 */ /* 0x004fe20008400000 */
[----:B------:R-:W-:Y:S01]  /*0f00*/  USHF.L.U32 UR24, UR48, 0xc, URZ ;  /* 0x0000000c30187899 */ /* 0x000fe200080006ff */
[----:B----4-:R-:W-:Y:S01]  /*0f10*/  I2FP.F32.U32 R2, UR8 ;  /* 0x0000000800027c45 */ /* 0x010fe20008201000 */
[----:B---3--:R-:W-:-:S03]  /*0f20*/  UISETP.GE.AND UP2, UPT, UR23, 0x1, UPT ;  /* 0x000000011700788c */ /* 0x008fc6000bf46270 */
[----:B------:R-:W2:Y:S01]  /*0f30*/  F2I.U32.TRUNC.NTZ R3, R3 ;  /* 0x0000000300037305 */ /* 0x000ea2000020f000 */
[----:B------:R-:W-:Y:S01]  /*0f40*/  UMOV UR46, UR7 ;  /* 0x00000007002e7c82 */ /* 0x000fe20008000000 */
[----:B------:R-:W-:Y:S01]  /*0f50*/  FMUL R2, R2, UR4 ;  /* 0x0000000402027c20 */ /* 0x000fe20008400000 */
[----:B------:R-:W-:-:S05]  /*0f60*/  UMOV UR45, UR8 ;  /* 0x00000008002d7c82 */ /* 0x000fca0008000000 */
[----:B------:R-:W3:Y:S01]  /*0f70*/  F2I.U32.TRUNC.NTZ R2, R2 ;  /* 0x0000000200027305 */ /* 0x000ee2000020f000 */
[----:B--2---:R-:W-:Y:S02]  /*0f80*/  R2UR UR4, R3 ;  /* 0x00000000030472ca */ /* 0x004fe400000e0000 */
[----:B---3--:R-:W-:Y:S02]  /*0f90*/  R2UR UR6, R2 ;  /* 0x00000000020672ca */ /* 0x008fe400000e0000 */
[----:B------:R-:W-:-:S09]  /*0fa0*/  PRMT R2, RZ, 0x7610, R2 ;  /* 0x00007610ff027816 */ /* 0x000fd20000000002 */
[----:B------:R-:W-:-:S04]  /*0fb0*/  UIADD3 UR5, UPT, UPT, -UR4, URZ, URZ ;  /* 0x000000ff04057290 */ /* 0x000fc8000fffe1ff */
[----:B------:R-:W-:Y:S02]  /*0fc0*/  UIMAD UR60, UR60, UR5, UR7 ;  /* 0x000000053c3c72a4 */ /* 0x000fe4000f8e0207 */
[----:B------:R-:W-:-:S04]  /*0fd0*/  UIADD3 UR4, UPT, UPT, -UR6, URZ, URZ ;  /* 0x000000ff06047290 */ /* 0x000fc8000fffe1ff */
[----:B------:R-:W-:Y:S01]  /*0fe0*/  UIMAD UR57, UR57, UR4, UR8 ;  /* 0x00000004393972a4 */ /* 0x000fe2000f8e0208 */
[----:B-1----:R-:W-:Y:S11]  /*0ff0*/  BRA.U UP4, `(.L_x_17) ;  /* 0x0000000104247547 */ /* 0x002ff6000b800000 */
[----:B------:R-:W-:Y:S02]  /*1000*/  UISETP.NE.AND UP0, UPT, UR57, URZ, UPT ;  /* 0x000000ff3900728c */ /* 0x000fe4000bf05270 */
[----:B------:R-:W-:Y:S02]  /*1010*/  UISETP.NE.AND UP1, UPT, UR57, 0x1, UPT ;  /* 0x000000013900788c */ /* 0x000fe4000bf25270 */
[----:B------:R-:W-:Y:S02]  /*1020*/  UISETP.EQ.OR UP0, UPT, UR60, URZ, !UP0 ;  /* 0x000000ff3c00728c */ /* 0x000fe4000c702670 */
[----:B------:R-:W-:Y:S02]  /*1030*/  USEL UR4, URZ, 0x2, UP1 ;  /* 0x00000002ff047887 */ /* 0x000fe40008800000 */
[----:B------:R-:W-:Y:S02]  /*1040*/  USEL UR5, URZ, 0x1, !UP0 ;  /* 0x00000001ff057887 */ /* 0x000fe4000c000000 */
[----:B------:R-:W-:-:S04]  /*1050*/  UISETP.NE.AND UP0, UPT, UR60, URZ, UPT ;  /* 0x000000ff3c00728c */ /* 0x000fc8000bf05270 */
[----:B------:R-:W-:-:S04]  /*1060*/  USEL UR4, UR4, 0x2, UP0 ;  /* 0x0000000204047887 */ /* 0x000fc80008000000 */
[----:B------:R-:W-:-:S06]  /*1070*/  UIADD3 UR4, UPT, UPT, UR5, UR4, URZ ;  /* 0x0000000405047290 */ /* 0x000fcc000fffe0ff */
[----:B------:R-:W-:Y:S02]  /*1080*/  MOV R2, UR4 ;  /* 0x0000000400027c02 */ /* 0x000fe40008000f00 */
.L_x_17:
[----:B------:R-:W-:Y:S05]  /*1090*/  BRA.U !UP2, `(.L_x_18) ;  /* 0x000000010ad47547 */ /* 0x000fea000b800000 */
[----:B------:R-:W1:Y:S01]  /*10a0*/  LDCU.128 UR12, c[0x0][0xb10] ;  /* 0x00016200ff0c77ac */ /* 0x000e620008000c00 */
[----:B------:R-:W2:Y:S01]  /*10b0*/  LDCU UR6, c[0x0][0x370] ;  /* 0x00006e00ff0677ac */ /* 0x000ea20008000800 */
[----:B------:R-:W3:Y:S01]  /*10c0*/  LDCU UR5, c[0x0][0x374] ;  /* 0x00006e80ff0577ac */ /* 0x000ee20008000800 */
[----:B------:R-:W4:Y:S01]  /*10d0*/  LDCU UR25, c[0x0][0xb0c] ;  /* 0x00016180ff1977ac */ /* 0x000f220008000800 */
[----:B------:R-:W4:Y:S01]  /*10e0*/  LDCU UR4, c[0x0][0xb20] ;  /* 0x00016400ff0477ac */ /* 0x000f220008000800 */
[----:B------:R-:W4:Y:S01]  /*10f0*/  LDCU.64 UR8, c[0x0][0xb28] ;  /* 0x00016500ff0877ac */ /* 0x000f220008000a00 */
[----:B-1----:R-:W-:Y:S02]  /*1100*/  UISETP.NE.AND UP0, UPT, UR14, 0x1, UPT ;  /* 0x000000010e00788c */ /* 0x002fe4000bf05270 */
[----:B---3--:R-:W-:Y:S02]  /*1110*/  UIMAD.WIDE.U32 UR10, UR5, UR15, URZ ;  /* 0x0000000f050a72a5 */ /* 0x008fe4000f8e00ff */
[----:B--2---:R-:W-:-:S02]  /*1120*/  UIMAD.WIDE.U32 UR18, UR6, UR12, URZ ;  /* 0x0000000c061272a5 */ /* 0x004fc4000f8e00ff */
[----:B----4-:R-:W-:Y:S02]  /*1130*/  UISETP.NE.AND UP1, UPT, UR25, 0x1, UPT ;  /* 0x000000011900788c */ /* 0x010fe4000bf25270 */
[----:B------:R-:W-:Y:S01]  /*1140*/  UISETP.NE.AND UP2, UPT, UR23, 0x1, UPT ;  /* 0x000000011700788c */ /* 0x000fe2000bf45270 */
[----:B------:R-:W-:Y:S02]  /*1150*/  UMOV UR10, UR11 ;  /* 0x0000000b000a7c82 */ /* 0x000fe40008000000 */
[----:B------:R-:W-:Y:S01]  /*1160*/  UMOV UR18, UR19 ;  /* 0x0000001300127c82 */ /* 0x000fe20008000000 */
[----:B------:R-:W-:Y:S02]  /*1170*/  @UP0 USHF.R.U32.HI UR5, URZ, UR4, UR10 ;  /* 0x00000004ff050299 */ /* 0x000fe4000801160a */
[----:B------:R-:W-:Y:S02]  /*1180*/  UIMAD.WIDE.U32 UR20, UR45, UR15, URZ ;  /* 0x0000000f2d1472a5 */ /* 0x000fe4000f8e00ff */
[----:B------:R-:W-:-:S02]  /*1190*/  UIMAD.WIDE.U32 UR10, UR5, UR8, URZ ;  /* 0x00000008050a72a5 */ /* 0x000fc4000f8e00ff */
[----:B------:R-:W-:Y:S02]  /*11a0*/  @UP1 USHF.R.U32.HI UR6, URZ, UR13, UR18 ;  /* 0x0000000dff061299 */ /* 0x000fe40008011612 */
[----:B------:R-:W-:Y:S02]  /*11b0*/  UIMAD.WIDE.U32 UR16, UR46, UR12, URZ ;  /* 0x0000000c2e1072a5 */ /* 0x000fe4000f8e00ff */
[----:B------:R-:W-:Y:S01]  /*11c0*/  UIMAD.WIDE.U32 UR18, UR6, UR8, URZ ;  /* 0x00000008061272a5 */ /* 0x000fe2000f8e00ff */
[----:B------:R-:W-:Y:S01]  /*11d0*/  UMOV UR20, UR21 ;  /* 0x0000001500147c82 */ /* 0x000fe20008000000 */
[----:B------:R-:W-:Y:S01]  /*11e0*/  UMOV UR10, UR11 ;  /* 0x0000000b000a7c82 */ /* 0x000fe20008000000 */
[----:B------:R-:W-:Y:S02]  /*11f0*/  USHF.R.U32.HI UR20, URZ, UR4, UR20 ;  /* 0x00000004ff147299 */ /* 0x000fe40008011614 */
[----:B------:R-:W-:Y:S02]  /*1200*/  @UP2 USHF.R.U32.HI UR5, URZ, UR9, UR10 ;  /* 0x00000009ff052299 */ /* 0x000fe4000801160a */
[----:B------:R-:W-:Y:S01]  /*1210*/  UMOV UR7, UR19 ;  /* 0x0000001300077c82 */ /* 0x000fe20008000000 */
[----:B------:R-:W-:Y:S01]  /*1220*/  UMOV UR16, UR17 ;  /* 0x0000001100107c82 */ /* 0x000fe20008000000 */
[----:B------:R-:W-:-:S02]  /*1230*/  @UP2 USHF.R.U32.HI UR6, URZ, UR9, UR7 ;  /* 0x00000009ff062299 */ /* 0x000fc40008011607 */
[----:B------:R-:W-:Y:S02]  /*1240*/  USHF.R.U32.HI UR13, URZ, UR13, UR16 ;  /* 0x0000000dff0d7299 */ /* 0x000fe40008011610 */
[----:B------:R-:W-:Y:S02]  /*1250*/  USEL UR4, UR45, UR20, !UP0 ;  /* 0x000000142d047287 */ /* 0x000fe4000c000000 */
[----:B------:R-:W-:Y:S02]  /*1260*/  UIMAD UR7, UR5, UR23, URZ ;  /* 0x00000017050772a4 */ /* 0x000fe4000f8e02ff */
[----:B------:R-:W-:Y:S02]  /*1270*/  USEL UR5, UR46, UR13, !UP1 ;  /* 0x0000000d2e057287 */ /* 0x000fe4000c800000 */
[----:B------:R-:W-:Y:S02]  /*1280*/  UIMAD UR12, UR6, UR23, URZ ;  /* 0x00000017060c72a4 */ /* 0x000fe4000f8e02ff */
[----:B------:R-:W-:-:S02]  /*1290*/  UISETP.GE.AND UP0, UPT, UR4, UR7, UPT ;  /* 0x000000070400728c */ /* 0x000fc4000bf06270 */
[----:B------:R-:W-:Y:S02]  /*12a0*/  UIMAD.WIDE.U32 UR10, UR4, UR8, URZ ;  /* 0x00000008040a72a5 */ /* 0x000fe4000f8e00ff */
[----:B------:R-:W-:Y:S02]  /*12b0*/  UISETP.GE.OR UP0, UPT, UR5, UR12, UP0 ;  /* 0x0000000c0500728c */ /* 0x000fe40008706670 */
[----:B------:R-:W-:Y:S02]  /*12c0*/  UIMAD.WIDE.U32 UR12, UR5, UR8, URZ ;  /* 0x00000008050c72a5 */ /* 0x000fe4000f8e00ff */
[----:B------:R-:W-:Y:S01]  /*12d0*/  UIADD3 UR10, UPT, UPT, -UR4, URZ, URZ ;  /* 0x000000ff040a7290 */ /* 0x000fe2000fffe1ff */
[----:B------:R-:W-:Y:S01]  /*12e0*/  UMOV UR8, UR11 ;  /* 0x0000000b00087c82 */ /* 0x000fe20008000000 */
[----:B------:R-:W-:Y:S02]  /*12f0*/  UIADD3 UR11, UPT, UPT, -UR5, URZ, URZ ;  /* 0x000000ff050b7290 */ /* 0x000fe4000fffe1ff */
[----:B------:R-:W-:-:S03]  /*1300*/  USHF.R.U32.HI UR8, URZ, UR9, UR8 ;  /* 0x00000009ff087299 */ /* 0x000fc60008011608 */
[----:B------:R-:W-:Y:S01]  /*1310*/  @!UP0 UMOV UR7, UR13 ;  /* 0x0000000d00078c82 */ /* 0x000fe20008000000 */
[----:B------:R-:W-:Y:S02]  /*1320*/  UIMAD UR45, UR14, UR10, UR45 ;  /* 0x0000000a0e2d72a4 */ /* 0x000fe4000f8e022d */
[----:B------:R-:W-:Y:S02]  /*1330*/  USEL UR8, UR4, UR8, !UP2 ;  /* 0x0000000804087287 */ /* 0x000fe4000d000000 */
[----:B------:R-:W-:Y:S02]  /*1340*/  @!UP0 USHF.R.U32.HI UR7, URZ, UR9, UR7 ;  /* 0x00000009ff078299 */ /* 0x000fe40008011607 */
[----:B------:R-:W-:Y:S02]  /*1350*/  UIADD3 UR9, UPT, UPT, -UR8, URZ, URZ ;  /* 0x000000ff08097290 */ /* 0x000fe4000fffe1ff */
[----:B------:R-:W-:Y:S02]  /*1360*/  @!UP0 USEL UR7, UR5, UR7, !UP2 ;  /* 0x0000000705078287 */ /* 0x000fe4000d000000 */
[----:B------:R-:W-:-:S02]  /*1370*/  UIMAD UR9, UR23, UR9, UR4 ;  /* 0x00000009170972a4 */ /* 0x000fc4000f8e0204 */
[----:B------:R-:W-:Y:S02]  /*1380*/  @!UP0 UIADD3 UR8, UPT, UPT, UR8, -UR7, URZ ;  /* 0x8000000708088290 */ /* 0x000fe4000fffe0ff */
[----:B------:R-:W-:Y:S02]  /*1390*/  @!UP0 UIMAD UR6, UR9, UR6, UR7 ;  /* 0x00000006090682a4 */ /* 0x000fe4000f8e0207 */
[----:B------:R-:W-:Y:S02]  /*13a0*/  @!UP0 UIMAD UR4, UR8, UR23, UR5 ;  /* 0x00000017080482a4 */ /* 0x000fe4000f8e0205 */
[----:B------:R-:W-:Y:S02]  /*13b0*/  UIMAD UR46, UR25, UR11, UR46 ;  /* 0x0000000b192e72a4 */ /* 0x000fe4000f8e022e */
[----:B------:R-:W-:Y:S01]  /*13c0*/  UIMAD UR45, UR4, UR14, UR45 ;  /* 0x0000000e042d72a4 */ /* 0x000fe2000f8e022d */
[----:B------:R-:W-:Y:S02]  /*13d0*/  @!UP0 UMOV UR5, UR6 ;  /* 0x0000000600058c82 */ /* 0x000fe40008000000 */
[----:B------:R-:W-:-:S12]  /*13e0*/  UIMAD UR46, UR5, UR25, UR46 ;  /* 0x00000019052e72a4 */ /* 0x000fd8000f8e022e */
.L_x_18:
[----:B------:R-:W-:Y:S02]  /*13f0*/  UISETP.NE.AND UP1, UPT, UR26, 0x1, UPT ;  /* 0x000000011a00788c */ /* 0x000fe4000bf25270 */
[----:B------:R-:W-:Y:S02]  /*1400*/  UISETP.NE.AND UP0, UPT, UR22, 0x2, UPT ;  /* 0x000000021600788c */ /* 0x000fe4000bf05270 */
[----:B------:R-:W-:-:S05]  /*1410*/  ULOP3.LUT UR21, UR24, 0x1000, URZ, 0xc0, !UPT ;  /* 0x0000100018157892 */ /* 0x000fca000f8ec0ff */
[----:B------:R-:W-:Y:S07]  /*1420*/  BRA.U UP1, `(.L_x_19) ;  /* 0x0000000101447547 */ /* 0x000fee000b800000 */
[----:B------:R-:W1:Y:S01]  /*1430*/  LDCU.128 UR8, c[0x0][0xb10] ;  /* 0x00016200ff0877ac */ /* 0x000e620008000c00 */
[----:B------:R-:W2:Y:S01]  /*1440*/  LDCU UR12, c[0x0][0xb0c] ;  /* 0x00016180ff0c77ac */ /* 0x000ea20008000800 */
[----:B------:R-:W3:Y:S01]  /*1450*/  LDCU UR13, c[0x0][0xb20] ;  /* 0x00016400ff0d77ac */ /* 0x000ee20008000800 */
[----:B-1----:R-:W-:Y:S02]  /*1460*/  UIMAD.WIDE.U32 UR6, UR46, UR8, URZ ;  /* 0x000000082e0672a5 */ /* 0x002fe4000f8e00ff */
[----:B------:R-:W-:Y:S02]  /*1470*/  UIMAD.WIDE.U32 UR4, UR45, UR11, URZ ;  /* 0x0000000b2d0472a5 */ /* 0x000fe4000f8e00ff */
[----:B--2---:R-:W-:Y:S02]  /*1480*/  UISETP.NE.AND UP2, UPT, UR12, 0x1, UPT ;  /* 0x000000010c00788c */ /* 0x004fe4000bf45270 */
[----:B------:R-:W-:Y:S01]  /*1490*/  UISETP.NE.AND UP1, UPT, UR10, 0x1, UPT ;  /* 0x000000010a00788c */ /* 0x000fe2000bf25270 */
[----:B------:R-:W-:-:S02]  /*14a0*/  UMOV UR6, UR7 ;  /* 0x0000000700067c82 */ /* 0x000fc40008000000 */
[----:B------:R-:W-:Y:S01]  /*14b0*/  UMOV UR4, UR5 ;  /* 0x0000000500047c82 */ /* 0x000fe20008000000 */
[----:B------:R-:W-:Y:S02]  /*14c0*/  USHF.R.U32.HI UR6, URZ, UR9, UR6 ;  /* 0x00000009ff067299 */ /* 0x000fe40008011606 */
[----:B---3--:R-:W-:Y:S02]  /*14d0*/  USHF.R.U32.HI UR4, URZ, UR13, UR4 ;  /* 0x0000000dff047299 */ /* 0x008fe40008011604 */
[----:B------:R-:W-:Y:S02]  /*14e0*/  USEL UR5, UR46, UR6, !UP2 ;  /* 0x000000062e057287 */ /* 0x000fe4000d000000 */
[----:B------:R-:W-:-:S04]  /*14f0*/  USEL UR4, UR45, UR4, !UP1 ;  /* 0x000000042d047287 */ /* 0x000fc8000c800000 */
[----:B------:R-:W-:Y:S02]  /*1500*/  UIADD3 UR6, UPT, UPT, UR5, -UR4, URZ ;  /* 0x8000000405067290 */ /* 0x000fe4000fffe0ff */
[----:B------:R-:W-:Y:S02]  /*1510*/  UIADD3 UR4, UPT, UPT, -UR5, UR4, URZ ;  /* 0x0000000405047290 */ /* 0x000fe4000fffe1ff */
[----:B------:R-:W-:Y:S02]  /*1520*/  UIMAD UR45, UR6, UR10, UR45 ;  /* 0x0000000a062d72a4 */ /* 0x000fe4000f8e022d */
[----:B------:R-:W-:-:S12]  /*1530*/  UIMAD UR46, UR4, UR12, UR46 ;  /* 0x0000000c042e72a4 */ /* 0x000fd8000f8e022e */
.L_x_19:
[----:B------:R-:W-:Y:S05]  /*1540*/  BRA.U !UP5, `(.L_x_20) ;  /* 0x000000010d0c7547 */ /* 0x000fea000b800000 */
[----:B------:R-:W-:Y:S01]  /*1550*/  UCGABAR_WAIT ;  /* 0x0000000000007dc7 */ /* 0x000fe20008000000 */
[----:B------:R-:W-:Y:S01]  /*1560*/  CCTL.IVALL ;  /* 0x00000000ff00798f */ /* 0x000fe20002000000 */
[----:B------:R-:W-:Y:S05]  /*1570*/  BRA `(.L_x_21) ;  /* 0x0000000000047947 */ /* 0x000fea0003800000 */
.L_x_20:
[----:B------:R-:W-:Y:S06]  /*1580*/  BAR.SYNC.DEFER_BLOCKING 0x0 ;  /* 0x0000000000007b1d */ /* 0x000fec0000010000 */
.L_x_21:
[----:B------:R-:W-:Y:S05]  /*1590*/  BRA.U UP0, `(.L_x_22) ;  /* 0x0000001100987547 */ /* 0x000fea000b800000 */
[----:B------:R-:W1:Y:S01]  /*15a0*/  LDCU UR6, c[0x0][0x38c] ;  /* 0x00007180ff0677ac */ /* 0x000e620008000800 */
[----:B------:R-:W-:Y:S01]  /*15b0*/  PLOP3.LUT P1, PT, PT, PT, UP3, 0x80, 0x8 ;  /* 0x000000000008781c */ /* 0x000fe20003f2f038 */
[----:B------:R-:W-:Y:S01]  /*15c0*/  IMAD.MOV.U32 R12, RZ, RZ, 0x1 ;  /* 0x00000001ff0c7424 */ /* 0x000fe200078e00ff */
[----:B------:R-:W-:Y:S01]  /*15d0*/  ISETP.EQ.OR P2, PT, R0, RZ, P3 ;  /* 0x000000ff0000720c */ /* 0x000fe20001f42670 */
[----:B------:R-:W-:Y:S01]  /*15e0*/  UISETP.NE.AND UP1, UPT, UR22, URZ, UPT ;  /* 0x000000ff1600728c */ /* 0x000fe2000bf25270 */
[----:B------:R-:W-:Y:S02]  /*15f0*/  PLOP3.LUT P1, PT, P1, PT, PT, 0x8, 0x80 ;  /* 0x000000000080781c */ /* 0x000fe40000f2e170 */
[----:B------:R-:W-:Y:S01]  /*1600*/  CS2R R10, SRZ ;  /* 0x00000000000a7805 */ /* 0x000fe2000001ff00 */
[----:B------:R-:W-:Y:S01]  /*1610*/  IMAD.MOV.U32 R9, RZ, RZ, RZ ;  /* 0x000000ffff097224 */ /* 0x000fe200078e00ff */
[----:B------:R-:W2:Y:S01]  /*1620*/  LDCU UR39, c[0x0][0x370] ;  /* 0x00006e00ff2777ac */ /* 0x000ea20008000800 */
[----:B------:R-:W-:Y:S01]  /*1630*/  IMAD.MOV.U32 R8, RZ, RZ, 0x1 ;  /* 0x00000001ff087424 */ /* 0x000fe200078e00ff */
[----:B------:R-:W3:Y:S01]  /*1640*/  LDCU.64 UR28, c[0x0][0x348] ;  /* 0x00006900ff1c77ac */ /* 0x000ee20008000a00 */
[----:B------:R-:W-:-:S02]  /*1650*/  USHF.R.U32.HI UR44, URZ, 0x7, UR21 ;  /* 0x00000007ff2c7899 */ /* 0x000fc40008011615 */
[----:B-1----:R-:W-:Y:S02]  /*1660*/  UIADD3 UR5, UPT, UPT, UR6, 0x7f, URZ ;  /* 0x0000007f06057890 */ /* 0x002fe4000fffe0ff */
[----:B------:R-:W-:Y:S02]  /*1670*/  UIADD3 UR47, UPT, UPT, UR6, 0xfe, URZ ;  /* 0x000000fe062f7890 */ /* 0x000fe4000fffe0ff */
[----:B------:R-:W-:Y:S01]  /*1680*/  USHF.R.S32.HI UR4, URZ, 0x1f, UR5 ;  /* 0x0000001fff047899 */ /* 0x000fe20008011405 */
[----:B------:R-:W1:Y:S03]  /*1690*/  LDCU UR38, c[0x0][0x374] ;  /* 0x00006e80ff2677ac */ /* 0x000e660008000800 */
[----:B------:R-:W-:Y:S02]  /*16a0*/  ULEA.HI UR4, UR4, UR5, URZ, 0x7 ;  /* 0x0000000504047291 */ /* 0x000fe4000f8f38ff */
[----:B------:R-:W-:-:S02]  /*16b0*/  USEL UR25, UR34, 0x2, UP1 ;  /* 0x0000000222197887 */ /* 0x000fc40008800000 */
[----:B------:R-:W-:Y:S02]  /*16c0*/  USHF.R.S32.HI UR42, URZ, 0x7, UR4 ;  /* 0x00000007ff2a7899 */ /* 0x000fe40008011404 */
[----:B------:R-:W-:Y:S02]  /*16d0*/  UIADD3 UR4, UPT, UPT, UR6, -0x1, URZ ;  /* 0xffffffff06047890 */ /* 0x000fe4000fffe0ff */
[----:B------:R-:W-:Y:S02]  /*16e0*/  UISETP.LT.U32.AND UP0, UPT, UR42, 0x3, UPT ;  /* 0x000000032a00788c */ /* 0x000fe4000bf01070 */
[----:B------:R-:W-:Y:S02]  /*16f0*/  UISETP.GE.U32.AND UP2, UPT, UR4, -0xff, UPT ;  /* 0xffffff010400788c */ /* 0x000fe4000bf46070 */
[----:B------:R-:W-:Y:S01]  /*1700*/  USEL UR41, UR42, 0x3, UP0 ;  /* 0x000000032a297887 */ /* 0x000fe20008000000 */
[----:B------:R-:W-:-:S03]  /*1710*/  UMOV UR5, URZ ;  /* 0x000000ff00057c82 */ /* 0x000fc60008000000 */
[----:B------:R-:W-:Y:S02]  /*1720*/  UIADD3 UR24, UPT, UPT, UR41, -0x1, URZ ;  /* 0xffffffff29187890 */ /* 0x000fe4000fffe0ff */
[----:B------:R-:W-:-:S03]  /*1730*/  UIADD3 UR43, UPT, UPT, UR42, -UR41, URZ ;  /* 0x800000292a2b7290 */ /* 0x000fc6000fffe0ff */
[----:B------:R-:W-:-:S04]  /*1740*/  @UP2 UIADD3 UR24, UPT, UPT, UR41, URZ, URZ ;  /* 0x000000ff29182290 */ /* 0x000fc8000fffe0ff */
[----:B-123--:R-:W-:-:S12]  /*1750*/  UIADD3 UR24, UPT, UPT, UR24, 0x1, URZ ;  /* 0x0000000118187890 */ /* 0x00efd8000fffe0ff */
.L_x_42:
[----:B------:R-:W-:Y:S01]  /*1760*/  UISETP.NE.AND UP0, UPT, UR48, URZ, UPT ;  /* 0x000000ff3000728c */ /* 0x000fe2000bf05270 */
[----:B------:R-:W1:Y:S08]  /*1770*/  S2UR UR48, SR_CgaCtaId ;  /* 0x00000000003079c3 */ /* 0x000e700000008800 */
[----:B------:R-:W-:Y:S05]  /*1780*/  BRA.U UP0, `(.L_x_23) ;  /* 0x0000000100347547 */ /* 0x000fea000b800000 */
[----:B------:R-:W2:Y:S01]  /*1790*/  S2R R0, SR_CgaCtaId ;  /* 0x0000000000007919 */ /* 0x000ea20000008800 */
[----:B------:R-:W-:-:S04]  /*17a0*/  MOV R2, 0x400 ;  /* 0x0000040000027802 */ /* 0x000fc80000000f00 */
[----:B--2---:R-:W-:Y:S02]  /*17b0*/  LEA R0, R0, R2, 0x18 ;  /* 0x0000000200007211 */ /* 0x004fe400078ec0ff */
[----:B------:R-:W-:-:S03]  /*17c0*/  SHF.L.U32 R2, R8, 0x1f, RZ ;  /* 0x0000001f08027819 */ /* 0x000fc600000006ff */
[----:B------:R-:W-:-:S04]  /*17d0*/  IMAD R0, R9, 0x8, R0 ;  /* 0x0000000809007824 */ /* 0x000fc800078e0200 */
[----:B------:R-:W2:Y:S02]  /*17e0*/  SYNCS.PHASECHK.TRANS64.TRYWAIT P0, [R0+URZ+0xc0], R2 ;  /* 0x0000c002000075a7 */ /* 0x000ea400080011ff */
[----:B--2---:R-:W-:Y:S05]  /*17f0*/  @!P0 BRA `(.L_x_24) ;  /* 0x0000004c00c48947 */ /* 0x004fea0003800000 */
.L_x_101:
[----:B------:R-:W-:Y:S01]  /*1800*/  VIADD R9, R9, 0x1 ;  /* 0x0000000109097836 */ /* 0x000fe20000000000 */
[----:B------:R2:W-:Y:S04]  /*1810*/  SYNCS.ARRIVE.TRANS64.A1T0 RZ, [R0+URZ+0xb0], RZ ;  /* 0x0000b0ff00ff79a7 */ /* 0x0005e800081000ff */
[----:B------:R-:W-:-:S04]  /*1820*/  ISETP.NE.AND P0, PT, R9, 0x2, PT ;  /* 0x000000020900780c */ /* 0x000fc80003f05270 */
[----:B------:R-:W-:Y:S02]  /*1830*/  SEL R9, R9, RZ, P0 ;  /* 0x000000ff09097207 */ /* 0x000fe40000000000 */
[----:B--2---:R-:W-:-:S04]  /*1840*/  SEL R0, RZ, 0x1, P0 ;  /* 0x00000001ff007807 */ /* 0x004fc80000000000 */
[----:B------:R-:W-:-:S07]  /*1850*/  LOP3.LUT R8, R8, R0, RZ, 0x3c, !PT ;  /* 0x0000000008087212 */ /* 0x000fce00078e3cff */
.L_x_23:
[----:B------:R-:W-:Y:S01]  /*1860*/  UMOV UR6, 0x400 ;  /* 0x0000040000067882 */ /* 0x000fe20000000000 */
[----:B------:R-:W-:Y:S01]  /*1870*/  SHF.L.U32 R0, R12, 0x1f, RZ ;  /* 0x0000001f0c007819 */ /* 0x000fe200000006ff */
[----:B-1----:R-:W-:Y:S02]  /*1880*/  ULEA UR6, UR48, UR6, 0x18 ;  /* 0x0000000630067291 */ /* 0x002fe4000f8ec0ff */
[----:B------:R-:W-:Y:S02]  /*1890*/  UISETP.GE.U32.AND UP0, UPT, UR47, 0xff, UPT ;  /* 0x000000ff2f00788c */ /* 0x000fe4000bf06070 */
[----:B------:R-:W-:Y:S02]  /*18a0*/  ULEA UR4, UR5, UR6, 0x3 ;  /* 0x0000000605047291 */ /* 0x000fe4000f8e18ff */
[----:B------:R-:W-:Y:S02]  /*18b0*/  USHF.L.U32 UR11, UR45, 0x6, URZ ;  /* 0x000000062d0b7899 */ /* 0x000fe400080006ff */
[----:B------:R-:W-:Y:S01]  /*18c0*/  ULEA UR35, UR46, UR44, 0x6 ;  /* 0x0000002c2e237291 */ /* 0x000fe2000f8e30ff */
[----:B------:R-:W-:-:S04]  /*18d0*/  UMOV UR13, URZ ;  /* 0x000000ff000d7c82 */ /* 0x000fc80008000000 */
[----:B------:R1:W2:Y:S01]  /*18e0*/  SYNCS.PHASECHK.TRANS64.TRYWAIT P0, [UR4+0x18], R0 ;  /* 0x00001800ff0075a7 */ /* 0x0002a20008001104 */
[----:B------:R-:W-:Y:S06]  /*18f0*/  BRA.U !UP0, `(.L_x_25) ;  /* 0x0000000108bc7547 */ /* 0x000fec000b800000 */
[----:B------:R-:W-:Y:S01]  /*1900*/  UMOV UR7, URZ ;  /* 0x000000ff00077c82 */ /* 0x000fe20008000000 */
[----:B------:R-:W-:-:S05]  /*1910*/  UMOV UR4, UR5 ;  /* 0x0000000500047c82 */ /* 0x000fca0008000000 */
.L_x_31:
[----:B------:R-:W-:Y:S01]  /*1920*/  ULEA UR33, UR4, UR6, 0x3 ;  /* 0x0000000604217291 */ /* 0x000fe2000f8e18ff */
[----:B--2---:R-:W-:Y:S01]  /*1930*/  @!P3 MOV R2, 0x4000 ;  /* 0x000040000002b802 */ /* 0x004fe20000000f00 */
[----:B--2-4-:R-:W-:Y:S10]  /*1940*/  @P0 BRA `(.L_x_26) ;  /* 0x00000000000c0947 */ /* 0x014ff40003800000 */
[----:B------:R-:W-:-:S04]  /*1950*/  SHF.L.U32 R3, R12, 0x1f, RZ ;  /* 0x0000001f0c037819 */ /* 0x000fc800000006ff */
[----:B------:R-:W2:Y:S02]  /*1960*/  SYNCS.PHASECHK.TRANS64.TRYWAIT P0, [UR33+0x18], R3 ;  /* 0x00001803ff0075a7 */ /* 0x000ea40008001121 */
[----:B--2---:R-:W-:Y:S05]  /*1970*/  @!P0 BRA `(.L_x_27) ;  /* 0x0000004c00788947 */ /* 0x004fea0003800000 */
.L_x_26:
[----:B------:R2:W-:Y:S01]  /*1980*/  @!P3 SYNCS.ARRIVE.TRANS64 RZ, [UR33], R2 ;  /* 0x00000002ffffb9a7 */ /* 0x0005e20008000021 */
[----:B------:R-:W-:-:S04]  /*1990*/  ULOP3.LUT UR5, UR25, 0x2, URZ, 0xfc, !UPT ;  /* 0x0000000219057892 */ /* 0x000fc8000f8efcff */
[----:B------:R-:W-:-:S09]  /*19a0*/  UISETP.NE.AND UP0, UPT, UR5, 0x2, UPT ;  /* 0x000000020500788c */ /* 0x000fd2000bf05270 */
[----:B------:R-:W-:Y:S05]  /*19b0*/  BRA.U UP0, `(.L_x_28) ;  /* 0x0000000100047547 */ /* 0x000fea000b800000 */
[----:B------:R-:W-:Y:S05]  /*19c0*/  BPT.TRAP 0x1 ;  /* 0x000000040000795c */ /* 0x000fea0000300000 */
.L_x_28:
[----:B------:R-:W-:Y:S04]  /*19d0*/  BSSY.RECONVERGENT B0, `(.L_x_29) ;  /* 0x0000003000007945 */ /* 0x000fe80003800200 */
[----:B------:R-:W-:Y:S05]  /*19e0*/  @P2 BRA `(.L_x_30) ;  /* 0x0000000000042947 */ /* 0x000fea0003800000 */
[----:B------:R-:W-:Y:S05]  /*19f0*/  BPT.TRAP 0x1 ;  /* 0x000000040000795c */ /* 0x000fea0000300000 */
.L_x_30:
[----:B------:R-:W-:Y:S05]  /*1a00*/  BSYNC.RECONVERGENT B0 ;  /* 0x0000000000007941 */ /* 0x000fea0003800200 */
.L_x_29:
[----:B------:R-:W-:Y:S02]  /*1a10*/  UIADD3 UR5, UPT, UPT, UR4, 0x1, URZ ;  /* 0x0000000104057890 */ /* 0x000fe4000fffe0ff */
[----:B------:R-:W-:Y:S02]  /*1a20*/  UIADD3 UR16, UP1, UPT, UR28, 0x80, URZ ;  /* 0x000000801c107890 */ /* 0x000fe4000ff3e0ff */
[----:B------:R-:W-:Y:S02]  /*1a30*/  UISETP.NE.AND UP0, UPT, UR5, 0x3, UPT ;  /* 0x000000030500788c */ /* 0x000fe4000bf05270 */
[----:B------:R-:W-:Y:S02]  /*1a40*/  USHF.L.U32 UR34, UR7, 0x7, URZ ;  /* 0x0000000707227899 */ /* 0x000fe400080006ff */
[----:B------:R-:W-:Y:S02]  /*1a50*/  USEL UR9, URZ, 0x1, UP0 ;  /* 0x00000001ff097887 */ /* 0x000fe40008000000 */
[----:B------:R-:W-:-:S02]  /*1a60*/  USEL UR5, UR5, URZ, UP0 ;  /* 0x000000ff05057287 */ /* 0x000fc40008000000 */
[----:B------:R-:W-:Y:S02]  /*1a70*/  UIADD3 UR14, UP0, UPT, UR28, 0x180, URZ ;  /* 0x000001801c0e7890 */ /* 0x000fe4000ff1e0ff */
[----:B------:R-:W-:Y:S01]  /*1a80*/  ULEA UR8, UR5, UR6, 0x3 ;  /* 0x0000000605087291 */ /* 0x000fe2000f8e18ff */
[----:B------:R-:W-:Y:S01]  /*1a90*/  LOP3.LUT R12, R12, UR9, RZ, 0x3c, !PT ;  /* 0x000000090c0c7c12 */ /* 0x000fe2000f8e3cff */
[----:B------:R-:W-:Y:S02]  /*1aa0*/  UIADD3.X UR17, UPT, UPT, URZ, UR29, URZ, UP1, !UPT ;  /* 0x0000001dff117290 */ /* 0x000fe40008ffe4ff */
[----:B------:R-:W-:Y:S01]  /*1ab0*/  UIADD3.X UR15, UPT, UPT, URZ, UR29, URZ, UP0, !UPT ;  /* 0x0000001dff0f7290 */ /* 0x000fe200087fe4ff */
[----:B-1----:R-:W-:Y:S01]  /*1ac0*/  SHF.L.U32 R0, R12, 0x1f, RZ ;  /* 0x0000001f0c007819 */ /* 0x002fe200000006ff */
[----:B------:R-:W-:Y:S01]  /*1ad0*/  UMOV UR18, 0x0 ;  /* 0x0000000000127882 */ /* 0x000fe20000000000 */
[----:B------:R-:W-:Y:S01]  /*1ae0*/  UMOV UR19, 0x10000000 ;  /* 0x1000000000137882 */ /* 0x000fe20000000000 */
[----:B------:R-:W-:Y:S01]  /*1af0*/  UMOV UR12, UR36 ;  /* 0x00000024000c7c82 */ /* 0x000fe20008000000 */
[----:B------:R3:W4:Y:S01]  /*1b00*/  SYNCS.PHASECHK.TRANS64.TRYWAIT P0, [UR8+0x18], R0 ;  /* 0x00001800ff0075a7 */ /* 0x0007220008001108 */
[----:B------:R-:W-:Y:S01]  /*1b10*/  USHF.L.U32 UR8, UR4, 0xd, URZ ;  /* 0x0000000d04087899 */ /* 0x000fe200080006ff */
[----:B------:R-:W-:-:S02]  /*1b20*/  UMOV UR9, UR33 ;  /* 0x0000002100097c82 */ /* 0x000fc40008000000 */
[----:B------:R-:W-:Y:S01]  /*1b30*/  UMOV UR4, 0x30000 ;  /* 0x0003000000047882 */ /* 0x000fe20000000000 */
[----:B------:R-:W-:Y:S02]  /*1b40*/  ULOP3.LUT UR32, UR8, UR21, URZ, 0xfc, !UPT ;  /* 0x0000001508207292 */ /* 0x000fe4000f8efcff */
[----:B------:R-:W-:Y:S02]  /*1b50*/  UIADD3 UR8, UPT, UPT, UR6, 0x8400, UR8 ;  /* 0x0000840006087890 */ /* 0x000fe4000fffe008 */
[----:B------:R-:W-:Y:S01]  /*1b60*/  UIADD3 UR32, UPT, UPT, UR6, 0x2400, UR32 ;  /* 0x0000240006207890 */ /* 0x000fe2000fffe020 */
[----:B------:R-:W-:Y:S01]  /*1b70*/  UMOV UR10, UR34 ;  /* 0x00000022000a7c82 */ /* 0x000fe20008000000 */
[----:B------:R-:W-:Y:S01]  /*1b80*/  UIADD3 UR7, UPT, UPT, UR7, 0x1, URZ ;  /* 0x0000000107077890 */ /* 0x000fe2000fffe0ff */
[----:B------:R-:W-:-:S03]  /*1b90*/  UMOV UR13, UR24 ;  /* 0x00000018000d7c82 */ /* 0x000fc60008000000 */
[----:B------:R-:W-:-:S03]  /*1ba0*/  UISETP.NE.AND UP0, UPT, UR7, UR24, UPT ;  /* 0x000000180700728c */ /* 0x000fc6000bf05270 */
[----:B------:R1:W-:Y:S01]  /*1bb0*/  UTMALDG.3D.MULTICAST [UR32], [UR16], UR4, desc[UR18] ;  /* 0x00001220100073b4 */ /* 0x0003e20008011804 */
[----:B------:R3:W-:Y:S01]  /*1bc0*/  UTMALDG.3D [UR8], [UR14], desc[UR18] ;  /* 0x000012080e0075b4 */ /* 0x0007e20008011000 */
[----:B-1----:R-:W-:-:S04]  /*1bd0*/  UMOV UR4, UR5 ;  /* 0x0000000500047c82 */ /* 0x002fc80008000000 */
[----:B---3--:R-:W-:Y:S05]  /*1be0*/  BRA.U UP0, `(.L_x_31) ;  /* 0xfffffffd004c7547 */ /* 0x008fea000b83ffff */
.L_x_25:
[----:B------:R-:W-:Y:S01]  /*1bf0*/  ULEA UR4, UR5, UR6, 0x3 ;  /* 0x0000000605047291 */ /* 0x000fe2000f8e18ff */
[----:B-1----:R-:W-:Y:S01]  /*1c00*/  SHF.L.U32 R0, R12, 0x1f, RZ ;  /* 0x0000001f0c007819 */ /* 0x002fe200000006ff */
[----:B------:R-:W-:Y:S01]  /*1c10*/  @!P1 SYNCS.ARRIVE.TRANS64.A1T0 RZ, [UR6+0x48], RZ ;  /* 0x000048ffffff99a7 */ /* 0x000fe20008100006 */
[----:B------:R-:W-:-:S06]  /*1c20*/  UISETP.GT.AND UP0, UPT, UR42, UR41, UPT ;  /* 0x000000292a00728c */ /* 0x000fcc000bf04270 */
[----:B--2-4-:R1:W2:Y:S03]  /*1c30*/  SYNCS.PHASECHK.TRANS64.TRYWAIT P0, [UR4+0x18], R0 ;  /* 0x00001800ff0075a7 */ /* 0x0142a60008001104 */
[----:B------:R-:W-:Y:S05]  /*1c40*/  BRA.U !UP0, `(.L_x_32) ;  /* 0x0000000108c07547 */ /* 0x000fea000b800000 */
[----:B------:R-:W-:Y:S01]  /*1c50*/  UIADD3 UR26, UPT, UPT, UR43, UR13, URZ ;  /* 0x0000000d2b1a7290 */ /* 0x000fe2000fffe0ff */
[----:B------:R-:W-:-:S11]  /*1c60*/  UMOV UR4, UR5 ;  /* 0x0000000500047c82 */ /* 0x000fd60008000000 */
.L_x_38:
[----:B------:R-:W-:Y:S01]  /*1c70*/  ULEA UR17, UR4, UR6, 0x3 ;  /* 0x0000000604117291 */ /* 0x000fe2000f8e18ff */
[----:B--2---:R-:W-:Y:S01]  /*1c80*/  @!P3 MOV R2, 0x4000 ;  /* 0x000040000002b802 */ /* 0x004fe20000000f00 */
[----:B--2-4-:R-:W-:Y:S10]  /*1c90*/  @P0 BRA `(.L_x_33) ;  /* 0x00000000000c0947 */ /* 0x014ff40003800000 */
[----:B------:R-:W-:-:S04]  /*1ca0*/  SHF.L.U32 R3, R12, 0x1f, RZ ;  /* 0x0000001f0c037819 */ /* 0x000fc800000006ff */
[----:B------:R-:W2:Y:S02]  /*1cb0*/  SYNCS.PHASECHK.TRANS64.TRYWAIT P0, [UR17+0x18], R3 ;  /* 0x00001803ff0075a7 */ /* 0x000ea40008001111 */
[----:B--2---:R-:W-:Y:S05]  /*1cc0*/  @!P0 BRA `(.L_x_34) ;  /* 0x0000004800bc8947 */ /* 0x004fea0003800000 */
.L_x_33:
[----:B------:R2:W-:Y:S01]  /*1cd0*/  @!P3 SYNCS.ARRIVE.TRANS64 RZ, [UR17], R2 ;  /* 0x00000002ffffb9a7 */ /* 0x0005e20008000011 */
[----:B------:R-:W-:-:S04]  /*1ce0*/  ULOP3.LUT UR5, UR25, 0x2, URZ, 0xfc, !UPT ;  /* 0x0000000219057892 */ /* 0x000fc8000f8efcff */
[----:B------:R-:W-:-:S09]  /*1cf0*/  UISETP.NE.AND UP0, UPT, UR5, 0x2, UPT ;  /* 0x000000020500788c */ /* 0x000fd2000bf05270 */
[----:B------:R-:W-:Y:S05]  /*1d00*/  BRA.U UP0, `(.L_x_35) ;  /* 0x0000000100047547 */ /* 0x000fea000b800000 */
[----:B------:R-:W-:Y:S05]  /*1d10*/  BPT.TRAP 0x1 ;  /* 0x000000040000795c */ /* 0x000fea0000300000 */
.L_x_35:
[----:B------:R-:W-:Y:S04]  /*1d20*/  BSSY.RECONVERGENT B0, `(.L_x_36) ;  /* 0x0000003000007945 */ /* 0x000fe80003800200 */
[----:B------:R-:W-:Y:S05]  /*1d30*/  @P2 BRA `(.L_x_37) ;  /* 0x0000000000042947 */ /* 0x000fea0003800000 */
[----:B------:R-:W-:Y:S05]  /*1d40*/  BPT.TRAP 0x1 ;  /* 0x000000040000795c */ /* 0x000fea0000300000 */
.L_x_37:
[----:B------:R-:W-:Y:S05]  /*1d50*/  BSYNC.RECONVERGENT B0 ;  /* 0x0000000000007941 */ /* 0x000fea0003800200 */
.L_x_36:
[----:B------:R-:W-:Y:S02]  /*1d60*/  UIADD3 UR5, UPT, UPT, UR4, 0x1, URZ ;  /* 0x0000000104057890 */ /* 0x000fe4000fffe0ff */
[----:B------:R-:W-:Y:S02]  /*1d70*/  UIADD3 UR14, UP1, UPT, UR28, 0x80, URZ ;  /* 0x000000801c0e7890 */ /* 0x000fe4000ff3e0ff */
[----:B------:R-:W-:Y:S02]  /*1d80*/  UISETP.NE.AND UP0, UPT, UR5, 0x3, UPT ;  /* 0x000000030500788c */ /* 0x000fe4000bf05270 */
[----:B------:R-:W-:Y:S02]  /*1d90*/  USHF.L.U32 UR18, UR13, 0x7, URZ ;  /* 0x000000070d127899 */ /* 0x000fe400080006ff */
[----:B------:R-:W-:Y:S02]  /*1da0*/  USEL UR8, URZ, 0x1, UP0 ;  /* 0x00000001ff087887 */ /* 0x000fe40008000000 */
[----:B------:R-:W-:-:S02]  /*1db0*/  USEL UR5, UR5, URZ, UP0 ;  /* 0x000000ff05057287 */ /* 0x000fc40008000000 */
[----:B------:R-:W-:Y:S02]  /*1dc0*/  UIADD3 UR22, UP0, UPT, UR28, 0x180, URZ ;  /* 0x000001801c167890 */ /* 0x000fe4000ff1e0ff */
[----:B------:R-:W-:Y:S01]  /*1dd0*/  LOP3.LUT R12, R12, UR8, RZ, 0x3c, !PT ;  /* 0x000000080c0c7c12 */ /* 0x000fe2000f8e3cff */
[----:B------:R-:W-:Y:S02]  /*1de0*/  USHF.L.U32 UR8, UR4, 0xd, URZ ;  /* 0x0000000d04087899 */ /* 0x000fe400080006ff */
[----:B------:R-:W-:Y:S01]  /*1df0*/  ULEA UR7, UR5, UR6, 0x3 ;  /* 0x0000000605077291 */ /* 0x000fe2000f8e18ff */
[----:B-1----:R-:W-:Y:S01]  /*1e00*/  SHF.L.U32 R0, R12, 0x1f, RZ ;  /* 0x0000001f0c007819 */ /* 0x002fe200000006ff */
[----:B------:R-:W-:Y:S02]  /*1e10*/  ULOP3.LUT UR16, UR8, UR21, URZ, 0xfc, !UPT ;  /* 0x0000001508107292 */ /* 0x000fe4000f8efcff */
[----:B------:R-:W-:Y:S02]  /*1e20*/  UIADD3.X UR15, UPT, UPT, URZ, UR29, URZ, UP1, !UPT ;  /* 0x0000001dff0f7290 */ /* 0x000fe40008ffe4ff */
[----:B------:R-:W-:-:S02]  /*1e30*/  UIADD3 UR16, UPT, UPT, UR6, 0x2400, UR16 ;  /* 0x0000240006107890 */ /* 0x000fc4000fffe010 */
[----:B------:R-:W-:Y:S01]  /*1e40*/  UIADD3 UR8, UPT, UPT, UR6, 0x8400, UR8 ;  /* 0x0000840006087890 */ /* 0x000fe2000fffe008 */
[----:B------:R3:W4:Y:S01]  /*1e50*/  SYNCS.PHASECHK.TRANS64.TRYWAIT P0, [UR7+0x18], R0 ;  /* 0x00001800ff0075a7 */ /* 0x0007220008001107 */
[----:B------:R-:W-:Y:S01]  /*1e60*/  UIADD3.X UR23, UPT, UPT, URZ, UR29, URZ, UP0, !UPT ;  /* 0x0000001dff177290 */ /* 0x000fe200087fe4ff */
[----:B------:R-:W-:Y:S01]  /*1e70*/  UMOV UR4, 0x30000 ;  /* 0x0003000000047882 */ /* 0x000fe20000000000 */
[----:B------:R-:W-:Y:S01]  /*1e80*/  UMOV UR30, 0x0 ;  /* 0x00000000001e7882 */ /* 0x000fe20000000000 */
[----:B------:R-:W-:Y:S01]  /*1e90*/  UMOV UR31, 0x10000000 ;  /* 0x10000000001f7882 */ /* 0x000fe20000000000 */
[----:B------:R-:W-:Y:S01]  /*1ea0*/  UMOV UR19, UR35 ;  /* 0x0000002300137c82 */ /* 0x000fe20008000000 */
[----:B------:R-:W-:Y:S01]  /*1eb0*/  UMOV UR20, UR36 ;  /* 0x0000002400147c82 */ /* 0x000fe20008000000 */
[----:B------:R-:W-:Y:S01]  /*1ec0*/  UMOV UR12, UR36 ;  /* 0x00000024000c7c82 */ /* 0x000fe20008000000 */
[----:B------:R-:W-:Y:S01]  /*1ed0*/  UMOV UR9, UR17 ;  /* 0x0000001100097c82 */ /* 0x000fe20008000000 */
[----:B------:R-:W-:Y:S01]  /*1ee0*/  UMOV UR10, UR18 ;  /* 0x00000012000a7c82 */ /* 0x000fe20008000000 */
[----:B------:R1:W-:Y:S01]  /*1ef0*/  UTMALDG.3D.MULTICAST [UR16], [UR14], UR4, desc[UR30] ;  /* 0x00001e100e0073b4 */ /* 0x0003e20008011804 */
[----:B------:R-:W-:-:S04]  /*1f00*/  UIADD3 UR13, UPT, UPT, UR13, 0x1, URZ ;  /* 0x000000010d0d7890 */ /* 0x000fc8000fffe0ff */
[----:B------:R-:W-:Y:S01]  /*1f10*/  UISETP.NE.AND UP0, UPT, UR13, UR26, UPT ;  /* 0x0000001a0d00728c */ /* 0x000fe2000bf05270 */
[----:B------:R3:W-:Y:S01]  /*1f20*/  UTMALDG.3D [UR8], [UR22], desc[UR30] ;  /* 0x00001e08160075b4 */ /* 0x0007e20008011000 */
[----:B-1----:R-:W-:-:S07]  /*1f30*/  UMOV UR4, UR5 ;  /* 0x0000000500047c82 */ /* 0x002fce0008000000 */
[----:B---3--:R-:W-:Y:S05]  /*1f40*/  BRA.U UP0, `(.L_x_38) ;  /* 0xfffffffd00487547 */ /* 0x008fea000b83ffff */
.L_x_32:
[C---:B------:R-:W-:Y:S01]  /*1f50*/  LEA R3, R11.reuse, UR6, 0x3 ;  /* 0x000000060b037c11 */ /* 0x040fe2000f8e18ff */
[----:B------:R-:W-:Y:S01]  /*1f60*/  NOP ;  /* 0x0000000000007918 */ /* 0x000fe20000000000 */
[----:B-1----:R-:W-:Y:S02]  /*1f70*/  SHF.L.U32 R0, R10, 0x1f, RZ ;  /* 0x0000001f0a007819 */ /* 0x002fe400000006ff */
[----:B------:R-:W-:Y:S02]  /*1f80*/  LEA R4, R11, UR6, 0x4 ;  /* 0x000000060b047c11 */ /* 0x000fe4000f8e20ff */
[----:B--2-4-:R-:W1:Y:S02]  /*1f90*/  SYNCS.PHASECHK.TRANS64.TRYWAIT P0, [R3+URZ+0x50], R0 ;  /* 0x00005000030075a7 */ /* 0x014e6400080011ff */
[----:B-1----:R-:W-:Y:S05]  /*1fa0*/  @!P0 BRA `(.L_x_39) ;  /* 0x00000048001c8947 */ /* 0x002fea0003800000 */
.L_x_104:
[----:B------:R-:W2:Y:S01]  /*1fb0*/  LDS.128 R4, [R4+0xe0] ;  /* 0x0000e00004047984 */ /* 0x000ea20000000c00 */
[----:B------:R-:W-:Y:S01]  /*1fc0*/  UISETP.GE.AND UP0, UPT, UR40, 0x1, UPT ;  /* 0x000000012800788c */ /* 0x000fe2000bf06270 */
[----:B------:R-:W-:Y:S01]  /*1fd0*/  @!PT LDS RZ, [RZ] ;  /* 0x00000000fffff984 */ /* 0x000fe20000000800 */
[----:B------:R-:W-:Y:S01]  /*1fe0*/  @!PT LDS RZ, [RZ] ;  /* 0x00000000fffff984 */ /* 0x000fe20000000800 */
[----:B------:R-:W-:Y:S01]  /*1ff0*/  @!PT LDS RZ, [RZ] ;  /* 0x00000000fffff984 */ /* 0x000fe20000000800 */
[----:B------:R-:W-:Y:S01]  /*2000*/  @!PT LDS RZ, [RZ] ;  /* 0x00000000fffff984 */ /* 0x000fe20000000800 */
[----:B------:R3:W-:Y:S06]  /*2010*/  MEMBAR.ALL.CTA ;  /* 0x0000000000007992 */ /* 0x0007ec0000008000 */
[----:B---3--:R-:W3:Y:S01]  /*2020*/  FENCE.VIEW.ASYNC.S ;  /* 0x00000000000073c6 */ /* 0x008ee20000000000 */
[----:B--2---:R-:W-:-:S13]  /*2030*/  LOP3.LUT P0, RZ, R6, 0x1, RZ, 0xc0, !PT ;  /* 0x0000000106ff7812 */ /* 0x004fda000780c0ff */
[----:B---3--:R-:W-:Y:S01]  /*2040*/  VOTEU.ANY UP1, P0 ;  /* 0x0000000000ff7886 */ /* 0x008fe20000020100 */
[----:B------:R-:W-:-:S13]  /*2050*/  PLOP3.LUT P0, PT, PT, PT, UP1, 0x80, 0x8 ;  /* 0x000000000008781c */ /* 0x000fda0003f0f018 */
[----:B-1----:R-:W-:Y:S02]  /*2060*/  @P0 LOP3.LUT R0, R5, 0xffff, RZ, 0xc0, !PT ;  /* 0x0000ffff05000812 */ /* 0x002fe400078ec0ff */
[----:B------:R-:W-:Y:S02]  /*2070*/  @P0 MOV R2, R4 ;  /* 0x0000000400020202 */ /* 0x000fe40000000f00 */
[----:B------:R-:W-:Y:S01]  /*2080*/  @P0 R2UR UR7, R0 ;  /* 0x00000000000702ca */ /* 0x000fe200000e0000 */
[----:B------:R-:W-:Y:S01]  /*2090*/  VIADD R0, R3, 0x60 ;  /* 0x0000006003007836 */ /* 0x000fe20000000000 */
[----:B------:R-:W-:Y:S02]  /*20a0*/  @P0 SHF.R.U32.HI R4, RZ, 0x10, R5 ;  /* 0x00000010ff040819 */ /* 0x000fe40000011605 */
[----:B------:R-:W-:Y:S02]  /*20b0*/  @P0 R2UR UR8, R2 ;  /* 0x00000000020802ca */ /* 0x000fe400000e0000 */
[----:B------:R-:W-:-:S02]  /*20c0*/  PRMT R0, RZ, 0x654, R0 ;  /* 0x00000654ff007816 */ /* 0x000fc40000000000 */
[----:B------:R-:W-:Y:S02]  /*20d0*/  @P0 R2UR UR4, R4 ;  /* 0x00000000040402ca */ /* 0x000fe400000e0000 */
[----:B------:R1:W-:Y:S03]  /*20e0*/  SYNCS.ARRIVE.TRANS64.RED.A1T0 RZ, [R0+URZ], RZ ;  /* 0x000000ff00ff79a7 */ /* 0x0003e600081004ff */
[----:B------:R-:W-:-:S04]  /*20f0*/  @UP1 UMOV UR27, UR7 ;  /* 0x00000007001b1c82 */ /* 0x000fc80008000000 */
[----:B------:R-:W-:-:S04]  /*2100*/  @UP1 UMOV UR37, UR8 ;  /* 0x0000000800251c82 */ /* 0x000fc80008000000 */
[----:B------:R-:W-:Y:S01]  /*2110*/  @UP1 UMOV UR36, UR4 ;  /* 0x0000000400241c82 */ /* 0x000fe20008000000 */
[----:B------:R-:W-:Y:S05]  /*2120*/  BRA.U !UP0, `(.L_x_40) ;  /* 0x0000000108d47547 */ /* 0x000fea000b800000 */
[----:B------:R-:W2:Y:S01]  /*2130*/  LDCU.128 UR12, c[0x0][0xb10] ;  /* 0x00016200ff0c77ac */ /* 0x000ea20008000c00 */
[----:B------:R-:W3:Y:S01]  /*2140*/  LDCU UR26, c[0x0][0xb20] ;  /* 0x00016400ff1a77ac */ /* 0x000ee20008000800 */
[----:B------:R-:W4:Y:S01]  /*2150*/  LDCU UR20, c[0x0][0xb0c] ;  /* 0x00016180ff1477ac */ /* 0x000f220008000800 */
[----:B------:R-:W1:Y:S01]  /*2160*/  LDCU.64 UR10, c[0x0][0xb28] ;  /* 0x00016500ff0a77ac */ /* 0x000e620008000a00 */
[----:B------:R-:W-:Y:S02]  /*2170*/  UISETP.NE.AND UP3, UPT, UR40, 0x1, UPT ;  /* 0x000000012800788c */ /* 0x000fe4000bf65270 */
[----:B--2---:R-:W-:Y:S02]  /*2180*/  UIMAD.WIDE.U32 UR16, UR38, UR15, URZ ;  /* 0x0000000f261072a5 */ /* 0x004fe4000f8e00ff */
[----:B------:R-:W-:Y:S02]  /*2190*/  UIMAD.WIDE.U32 UR8, UR39, UR12, URZ ;  /* 0x0000000c270872a5 */ /* 0x000fe4000f8e00ff */
[----:B------:R-:W-:-:S02]  /*21a0*/  UISETP.NE.AND UP0, UPT, UR14, 0x1, UPT ;  /* 0x000000010e00788c */ /* 0x000fc4000bf05270 */
[----:B------:R-:W-:Y:S01]  /*21b0*/  UIMAD.WIDE.U32 UR22, UR27, UR15, URZ ;  /* 0x0000000f1b1672a5 */ /* 0x000fe2000f8e00ff */
[----:B------:R-:W-:Y:S02]  /*21c0*/  UMOV UR16, UR17 ;  /* 0x0000001100107c82 */ /* 0x000fe40008000000 */
[----:B------:R-:W-:Y:S01]  /*21d0*/  UMOV UR8, UR9 ;  /* 0x0000000900087c82 */ /* 0x000fe20008000000 */
[----:B---3--:R-:W-:Y:S02]  /*21e0*/  USHF.R.U32.HI UR16, URZ, UR26, UR16 ;  /* 0x0000001aff107299 */ /* 0x008fe40008011610 */
[----:B----4-:R-:W-:Y:S02]  /*21f0*/  UISETP.NE.AND UP2, UPT, UR20, 0x1, UPT ;  /* 0x000000011400788c */ /* 0x010fe4000bf45270 */
[----:B------:R-:W-:Y:S02]  /*2200*/  USHF.R.U32.HI UR8, URZ, UR13, UR8 ;  /* 0x0000000dff087299 */ /* 0x000fe40008011608 */
[----:B------:R-:W-:-:S02]  /*2210*/  USEL UR7, UR38, UR16, !UP0 ;  /* 0x0000001026077287 */ /* 0x000fc4000c000000 */
[----:B------:R-:W-:Y:S02]  /*2220*/  USEL UR8, UR39, UR8, !UP2 ;  /* 0x0000000827087287 */ /* 0x000fe4000d000000 */
[----:B-1----:R-:W-:Y:S01]  /*2230*/  UIMAD.WIDE.U32 UR16, UR7, UR10, URZ ;  /* 0x0000000a071072a5 */ /* 0x002fe2000f8e00ff */
[----:B------:R-:W-:Y:S01]  /*2240*/  UMOV UR4, UR23 ;  /* 0x0000001700047c82 */ /* 0x000fe20008000000 */
[----:B------:R-:W-:Y:S02]  /*2250*/  UIMAD.WIDE.U32 UR18, UR37, UR12, URZ ;  /* 0x0000000c251272a5 */ /* 0x000fe4000f8e00ff */
[----:B------:R-:W-:-:S03]  /*2260*/  UIMAD.WIDE.U32 UR22, UR8, UR10, URZ ;  /* 0x0000000a081672a5 */ /* 0x000fc6000f8e00ff */
[----:B------:R-:W-:Y:S01]  /*2270*/  UMOV UR16, UR17 ;  /* 0x0000001100107c82 */ /* 0x000fe20008000000 */
[----:B------:R-:W-:Y:S02]  /*2280*/  USHF.R.U32.HI UR4, URZ, UR26, UR4 ;  /* 0x0000001aff047299 */ /* 0x000fe40008011604 */
[----:B------:R-:W-:Y:S01]  /*2290*/  @UP3 USHF.R.U32.HI UR7, URZ, UR11, UR16 ;  /* 0x0000000bff073299 */ /* 0x000fe20008011610 */
[----:B------:R-:W-:Y:S01]  /*22a0*/  UMOV UR18, UR19 ;  /* 0x0000001300127c82 */ /* 0x000fe20008000000 */
[----:B------:R-:W-:Y:S01]  /*22b0*/  UMOV UR22, UR23 ;  /* 0x0000001700167c82 */ /* 0x000fe20008000000 */
[----:B------:R-:W-:Y:S02]  /*22c0*/  USHF.R.U32.HI UR13, URZ, UR13, UR18 ;  /* 0x0000000dff0d7299 */ /* 0x000fe40008011612 */
[----:B------:R-:W-:Y:S02]  /*22d0*/  USEL UR4, UR27, UR4, !UP0 ;  /* 0x000000041b047287 */ /* 0x000fe4000c000000 */
[----:B------:R-:W-:-:S02]  /*22e0*/  @UP3 USHF.R.U32.HI UR8, URZ, UR11, UR22 ;  /* 0x0000000bff083299 */ /* 0x000fc40008011616 */
[----:B------:R-:W-:Y:S02]  /*22f0*/  UIMAD UR9, UR40, UR7, URZ ;  /* 0x00000007280972a4 */ /* 0x000fe4000f8e02ff */
[----:B------:R-:W-:Y:S02]  /*2300*/  USEL UR7, UR37, UR13, !UP2 ;  /* 0x0000000d25077287 */ /* 0x000fe4000d000000 */
[----:B------:R-:W-:Y:S02]  /*2310*/  UIMAD UR12, UR40, UR8, URZ ;  /* 0x00000008280c72a4 */ /* 0x000fe4000f8e02ff */
[----:B------:R-:W-:Y:S02]  /*2320*/  UISETP.GE.AND UP0, UPT, UR4, UR9, UPT ;  /* 0x000000090400728c */ /* 0x000fe4000bf06270 */
[----:B------:R-:W-:Y:S02]  /*2330*/  UIMAD.WIDE.U32 UR16, UR4, UR10, URZ ;  /* 0x0000000a041072a5 */ /* 0x000fe4000f8e00ff */
[----:B------:R-:W-:-:S02]  /*2340*/  UISETP.GE.OR UP0, UPT, UR7, UR12, UP0 ;  /* 0x0000000c0700728c */ /* 0x000fc40008706670 */
        /* <DEDUP_REMOVED lines=19> */
.L_x_40:
[----:B------:R-:W2:Y:S02]  /*2480*/  LDCU UR4, c[0x0][0xb30] ;  /* 0x00016600ff0477ac */ /* 0x000ea40008000800 */
[----:B--2---:R-:W-:-:S09]  /*2490*/  UISETP.NE.AND UP0, UPT, UR4, 0x1, UPT ;  /* 0x000000010400788c */ /* 0x004fd2000bf05270 */
[----:B------:R-:W-:Y:S05]  /*24a0*/  BRA.U UP0, `(.L_x_41) ;  /* 0x0000000100447547 */ /* 0x000fea000b800000 */
[----:B------:R-:W2:Y:S01]  /*24b0*/  LDCU.128 UR12, c[0x0][0xb10] ;  /* 0x00016200ff0c77ac */ /* 0x000ea20008000c00 */
[----:B------:R-:W3:Y:S01]  /*24c0*/  LDCU UR16, c[0x0][0xb0c] ;  /* 0x00016180ff1077ac */ /* 0x000ee20008000800 */
[----:B------:R-:W4:Y:S01]  /*24d0*/  LDCU UR17, c[0x0][0xb20] ;  /* 0x00016400ff1177ac */ /* 0x000f220008000800 */
[----:B--2---:R-:W-:Y:S02]  /*24e0*/  UIMAD.WIDE.U32 UR10, UR37, UR12, URZ ;  /* 0x0000000c250a72a5 */ /* 0x004fe4000f8e00ff */
[----:B------:R-:W-:Y:S02]  /*24f0*/  UIMAD.WIDE.U32 UR8, UR27, UR15, URZ ;  /* 0x0000000f1b0872a5 */ /* 0x000fe4000f8e00ff */
[----:B---3--:R-:W-:Y:S02]  /*2500*/  UISETP.NE.AND UP2, UPT, UR16, 0x1, UPT ;  /* 0x000000011000788c */ /* 0x008fe4000bf45270 */
[----:B------:R-:W-:Y:S01]  /*2510*/  UISETP.NE.AND UP0, UPT, UR14, 0x1, UPT ;  /* 0x000000010e00788c */ /* 0x000fe2000bf05270 */
[----:B------:R-:W-:-:S02]  /*2520*/  UMOV UR7, UR11 ;  /* 0x0000000b00077c82 */ /* 0x000fc40008000000 */
[----:B------:R-:W-:Y:S01]  /*2530*/  UMOV UR4, UR9 ;  /* 0x0000000900047c82 */ /* 0x000fe20008000000 */
[----:B------:R-:W-:Y:S02]  /*2540*/  USHF.R.U32.HI UR7, URZ, UR13, UR7 ;  /* 0x0000000dff077299 */ /* 0x000fe40008011607 */
[----:B----4-:R-:W-:Y:S02]  /*2550*/  USHF.R.U32.HI UR4, URZ, UR17, UR4 ;  /* 0x00000011ff047299 */ /* 0x010fe40008011604 */
[----:B------:R-:W-:Y:S02]  /*2560*/  USEL UR7, UR37, UR7, !UP2 ;  /* 0x0000000725077287 */ /* 0x000fe4000d000000 */
[----:B------:R-:W-:-:S04]  /*2570*/  USEL UR4, UR27, UR4, !UP0 ;  /* 0x000000041b047287 */ /* 0x000fc8000c000000 */
[----:B------:R-:W-:Y:S02]  /*2580*/  UIADD3 UR8, UPT, UPT, UR7, -UR4, URZ ;  /* 0x8000000407087290 */ /* 0x000fe4000fffe0ff */
[----:B------:R-:W-:Y:S02]  /*2590*/  UIADD3 UR4, UPT, UPT, -UR7, UR4, URZ ;  /* 0x0000000407047290 */ /* 0x000fe4000fffe1ff */
[----:B------:R-:W-:Y:S02]  /*25a0*/  UIMAD UR27, UR8, UR14, UR27 ;  /* 0x0000000e081b72a4 */ /* 0x000fe4000f8e021b */
[----:B------:R-:W-:-:S12]  /*25b0*/  UIMAD UR37, UR4, UR16, UR37 ;  /* 0x00000010042572a4 */ /* 0x000fd8000f8e0225 */
.L_x_41:
[----:B------:R-:W-:Y:S01]  /*25c0*/  VIADD R11, R11, 0x1 ;  /* 0x000000010b0b7836 */ /* 0x000fe20000000000 */
[----:B------:R-:W-:Y:S01]  /*25d0*/  PLOP3.LUT P1, PT, PT, PT, PT, 0x80, 0x8 ;  /* 0x000000000008781c */ /* 0x000fe20003f2f070 */
[----:B------:R-:W-:Y:S02]  /*25e0*/  UIADD3 UR46, UPT, UPT, UR37, UR60, URZ ;  /* 0x0000003c252e7290 */ /* 0x000fe4000fffe0ff */
[----:B------:R-:W-:Y:S01]  /*25f0*/  UIADD3 UR45, UPT, UPT, UR27, UR57, URZ ;  /* 0x000000391b2d7290 */ /* 0x000fe2000fffe0ff */
[----:B------:R-:W-:-:S04]  /*2600*/  ISETP.NE.AND P0, PT, R11, 0x2, PT ;  /* 0x000000020b00780c */ /* 0x000fc80003f05270 */
[----:B-1----:R-:W-:Y:S02]  /*2610*/  SEL R0, RZ, 0x1, P0 ;  /* 0x00000001ff007807 */ /* 0x002fe40000000000 */
[----:B------:R-:W-:Y:S02]  /*2620*/  SEL R11, R11, RZ, P0 ;  /* 0x000000ff0b0b7207 */ /* 0x000fe40000000000 */
[----:B------:R-:W-:Y:S01]  /*2630*/  LOP3.LUT R10, R10, R0, RZ, 0x3c, !PT ;  /* 0x000000000a0a7212 */ /* 0x000fe200078e3cff */
[----:B------:R-:W-:Y:S06]  /*2640*/  BRA.U UP1, `(.L_x_42) ;  /* 0xfffffff101447547 */ /* 0x000fec000b83ffff */
[----:B------:R-:W-:Y:S01]  /*2650*/  UIADD3 UR6, UPT, UPT, UR6, 0x18, URZ ;  /* 0x0000001806067890 */ /* 0x000fe2000fffe0ff */
[----:B------:R-:W-:-:S03]  /*2660*/  SHF.L.U32 R2, R12, 0x1f, RZ ;  /* 0x0000001f0c027819 */ /* 0x000fc600000006ff */
[----:B------:R-:W-:-:S09]  /*2670*/  ULEA UR4, UR5, UR6, 0x3 ;  /* 0x0000000605047291 */ /* 0x000fd2000f8e18ff */
[----:B------:R-:W1:Y:S02]  /*2680*/  SYNCS.PHASECHK.TRANS64.TRYWAIT P0, [UR4], R2 ;  /* 0x00000002ff0075a7 */ /* 0x000e640008001104 */
[----:B-1----:R-:W-:Y:S05]  /*2690*/  @!P0 BRA `(.L_x_43) ;  /* 0x0000004000748947 */ /* 0x002fea0003800000 */
.L_x_106:
[----:B------:R-:W-:-:S04]  /*26a0*/  UIADD3 UR4, UPT, UPT, UR5, 0x1, URZ ;  /* 0x0000000105047890 */ /* 0x000fc8000fffe0ff */
[----:B------:R-:W-:-:S04]  /*26b0*/  UISETP.NE.AND UP0, UPT, UR4, 0x3, UPT ;  /* 0x000000030400788c */ /* 0x000fc8000bf05270 */
[----:B------:R-:W-:Y:S02]  /*26c0*/  USEL UR7, URZ, 0x1, UP0 ;  /* 0x00000001ff077887 */ /* 0x000fe40008000000 */
[----:B------:R-:W-:-:S04]  /*26d0*/  USEL UR4, UR4, URZ, UP0 ;  /* 0x000000ff04047287 */ /* 0x000fc80008000000 */
[----:B------:R-:W-:Y:S01]  /*26e0*/  ULEA UR5, UR4, UR6, 0x3 ;  /* 0x0000000604057291 */ /* 0x000fe2000f8e18ff */
[----:B------:R-:W-:-:S04]  /*26f0*/  LOP3.LUT R12, R12, UR7, RZ, 0x3c, !PT ;  /* 0x000000070c0c7c12 */ /* 0x000fc8000f8e3cff */
[----:B-1----:R-:W-:-:S04]  /*2700*/  SHF.L.U32 R2, R12, 0x1f, RZ ;  /* 0x0000001f0c027819 */ /* 0x002fc800000006ff */
[----:B------:R-:W1:Y:S02]  /*2710*/  SYNCS.PHASECHK.TRANS64.TRYWAIT P0, [UR5], R2 ;  /* 0x00000002ff0075a7 */ /* 0x000e640008001105 */
[----:B-1----:R-:W-:Y:S05]  /*2720*/  @!P0 BRA `(.L_x_44) ;  /* 0x0000004000688947 */ /* 0x002fea0003800000 */
.L_x_108:
[----:B------:R-:W-:-:S04]  /*2730*/  UIADD3 UR4, UPT, UPT, UR4, 0x1, URZ ;  /* 0x0000000104047890 */ /* 0x000fc8000fffe0ff */
[----:B------:R-:W-:-:S04]  /*2740*/  UISETP.NE.AND UP0, UPT, UR4, 0x3, UPT ;  /* 0x000000030400788c */ /* 0x000fc8000bf05270 */
[----:B------:R-:W-:Y:S02]  /*2750*/  USEL UR5, URZ, 0x1, UP0 ;  /* 0x00000001ff057887 */ /* 0x000fe40008000000 */
[----:B------:R-:W-:-:S04]  /*2760*/  USEL UR4, UR4, URZ, UP0 ;  /* 0x000000ff04047287 */ /* 0x000fc80008000000 */
[----:B------:R-:W-:Y:S01]  /*2770*/  ULEA UR4, UR4, UR6, 0x3 ;  /* 0x0000000604047291 */ /* 0x000fe2000f8e18ff */
[----:B-1----:R-:W-:-:S04]  /*2780*/  LOP3.LUT R2, R12, UR5, RZ, 0x3c, !PT ;  /* 0x000000050c027c12 */ /* 0x002fc8000f8e3cff */
[----:B------:R-:W-:Y:S01]  /*2790*/  SHF.L.U32 R2, R2, 0x1f, RZ ;  /* 0x0000001f02027819 */ /* 0x000fe200000006ff */
[----:B------:R-:W-:-:S07]  /*27a0*/  IMAD.U32 R0, RZ, RZ, UR4 ;  /* 0x00000004ff007e24 */ /* 0x000fce000f8e00ff */
.L_x_45:
[----:B-1----:R1:W2:Y:S02]  /*27b0*/  SYNCS.PHASECHK.TRANS64.TRYWAIT P0, [R0+URZ], R2 ;  /* 0x00000002000075a7 */ /* 0x0022a400080011ff */
[----:B--2---:R-:W-:Y:S05]  /*27c0*/  @!P0 NANOSLEEP.SYNCS 0x989680 ;  /* 0x009896800000895d */ /* 0x004fea0003900000 */
[----:B------:R-:W2:Y:S02]  /*27d0*/  @!P0 SYNCS.PHASECHK.TRANS64 P0, [R0+URZ], R2 ;  /* 0x00000002000085a7 */ /* 0x000ea400080010ff */
[----:B--2---:R-:W-:Y:S05]  /*27e0*/  @P0 EXIT ;  /* 0x000000000000094d */ /* 0x004fea0003800000 */
[----:B------:R-:W-:Y:S05]  /*27f0*/  BRA `(.L_x_45) ;  /* 0xfffffffc00ec7947 */ /* 0x000fea000383ffff */
.L_x_22:
[----:B------:R-:W-:-:S04]  /*2800*/  UISETP.NE.AND UP0, UPT, UR48, URZ, UPT ;  /* 0x000000ff3000728c */ /* 0x000fc8000bf05270 */
[----:B------:R-:W-:-:S09]  /*2810*/  UISETP.NE.OR UP0, UPT, UR22, 0x1, UP0 ;  /* 0x000000011600788c */ /* 0x000fd20008705670 */
[----:B------:R-:W-:Y:S05]  /*2820*/  BRA.U UP0, `(.L_x_46) ;  /* 0x0000000500487547 */ /* 0x000fea000b800000 */
[----:B------:R-:W-:Y:S01]  /*2830*/  ISETP.GE.U32.AND P2, PT, R0, 0x2, PT ;  /* 0x000000020000780c */ /* 0x000fe20003f46070 */
[----:B------:R-:W-:Y:S01]  /*2840*/  IMAD.MOV.U32 R12, RZ, RZ, 0x1 ;  /* 0x00000001ff0c7424 */ /* 0x000fe200078e00ff */
[----:B------:R-:W-:Y:S02]  /*2850*/  CS2R R10, SRZ ;  /* 0x00000000000a7805 */ /* 0x000fe4000001ff00 */
[----:B------:R-:W-:Y:S01]  /*2860*/  CS2R R8, SRZ ;  /* 0x0000000000087805 */ /* 0x000fe2000001ff00 */
[----:B------:R-:W-:Y:S01]  /*2870*/  UMOV UR6, 0x400 ;  /* 0x0000040000067882 */ /* 0x000fe20000000000 */
[----:B------:R-:W-:Y:S01]  /*2880*/  UMOV UR5, URZ ;  /* 0x000000ff00057c82 */ /* 0x000fe20008000000 */
[----:B------:R-:W-:-:S12]  /*2890*/  ULEA UR6, UR48, UR6, 0x18 ;  /* 0x0000000630067291 */ /* 0x000fd8000f8ec0ff */
.L_x_50:
[----:B------:R-:W-:Y:S02]  /*28a0*/  LEA R2, R8, UR6, 0x3 ;  /* 0x0000000608027c11 */ /* 0x000fe4000f8e18ff */
[----:B------:R-:W-:-:S03]  /*28b0*/  SHF.L.U32 R4, R9, 0x1f, RZ ;  /* 0x0000001f09047819 */ /* 0x000fc600000006ff */
[----:B------:R-:W-:Y:S01]  /*28c0*/  VIADD R5, R2, 0xc0 ;  /* 0x000000c002057836 */ /* 0x000fe20000000000 */
[----:B------:R-:W1:Y:S02]  /*28d0*/  SYNCS.PHASECHK.TRANS64.TRYWAIT P0, [R2+URZ+0xb0], R4 ;  /* 0x0000b004020075a7 */ /* 0x000e6400080011ff */
[----:B-1----:R-:W-:Y:S05]  /*28e0*/  @!P0 BRA `(.L_x_47) ;  /* 0x0000004000108947 */ /* 0x002fea0003800000 */
.L_x_109:
[----:B------:R-:W-:Y:S01]  /*28f0*/  ULEA UR4, UR5, UR6, 0x3 ;  /* 0x0000000605047291 */ /* 0x000fe2000f8e18ff */
[----:B-1----:R-:W-:Y:S01]  /*2900*/  PRMT R2, RZ, 0x654, R5 ;  /* 0x00000654ff027816 */ /* 0x002fe20000000005 */
[----:B------:R-:W-:Y:S01]  /*2910*/  @!P2 IMAD.MOV.U32 R4, RZ, RZ, 0x10 ;  /* 0x00000010ff04a424 */ /* 0x000fe200078e00ff */
[----:B------:R-:W-:Y:S01]  /*2920*/  SHF.L.U32 R5, R12, 0x1f, RZ ;  /* 0x0000001f0c057819 */ /* 0x000fe200000006ff */
[----:B------:R-:W-:Y:S01]  /*2930*/  UIADD3 UR7, UPT, UPT, UR4, 0x50, URZ ;  /* 0x0000005004077890 */ /* 0x000fe2000fffe0ff */
[----:B------:R1:W-:Y:S05]  /*2940*/  SYNCS.ARRIVE.TRANS64.RED.A1T0 RZ, [R2+URZ], RZ ;  /* 0x000000ff02ff79a7 */ /* 0x0003ea00081004ff */
[----:B------:R-:W-:Y:S01]  /*2950*/  IMAD.U32 R6, RZ, RZ, UR7 ;  /* 0x00000007ff067e24 */ /* 0x000fe2000f8e00ff */
[----:B------:R-:W2:Y:S04]  /*2960*/  SYNCS.PHASECHK.TRANS64.TRYWAIT P0, [UR4+0x60], R5 ;  /* 0x00006005ff0075a7 */ /* 0x000ea80008001104 */
[----:B------:R-:W-:Y:S01]  /*2970*/  PRMT R6, R0, 0x654, R6 ;  /* 0x0000065400067816 */ /* 0x000fe20000000006 */
[----:B-12---:R-:W-:Y:S06]  /*2980*/  @!P0 BRA `(.L_x_48) ;  /* 0x0000003c00fc8947 */ /* 0x006fec0003800000 */
.L_x_111:
[----:B------:R-:W-:Y:S01]  /*2990*/  ULEA UR8, UR5, UR6, 0x4 ;  /* 0x0000000605087291 */ /* 0x000fe2000f8e20ff */
[----:B------:R-:W-:Y:S01]  /*29a0*/  SEL R3, R6, R3, !P2 ;  /* 0x0000000306037207 */ /* 0x000fe20005000000 */
[----:B------:R-:W-:Y:S01]  /*29b0*/  UIADD3 UR9, UPT, UPT, UR4, 0x50, URZ ;  /* 0x0000005004097890 */ /* 0x000fe2000fffe0ff */
[----:B-1----:R-:W-:Y:S01]  /*29c0*/  LEA R2, R11, UR6, 0x3 ;  /* 0x000000060b027c11 */ /* 0x002fe2000f8e18ff */
[----:B------:R-:W-:Y:S01]  /*29d0*/  UIADD3 UR8, UPT, UPT, UR8, 0xe0, URZ ;  /* 0x000000e008087890 */ /* 0x000fe2000fffe0ff */
[----:B------:R1:W-:Y:S01]  /*29e0*/  @!P2 SYNCS.ARRIVE.TRANS64.RED RZ, [R3+URZ], R4 ;  /* 0x0000000403ffa9a7 */ /* 0x0003e200080004ff */
[----:B------:R-:W-:Y:S01]  /*29f0*/  UIADD3 UR4, UPT, UPT, UR5, 0x1, URZ ;  /* 0x0000000105047890 */ /* 0x000fe2000fffe0ff */
[----:B------:R-:W-:-:S03]  /*2a00*/  VIADD R8, R8, 0x1 ;  /* 0x0000000108087836 */ /* 0x000fc60000000000 */
[----:B------:R-:W-:Y:S02]  /*2a10*/  UISETP.NE.AND UP0, UPT, UR4, 0x2, UPT ;  /* 0x000000020400788c */ /* 0x000fe4000bf05270 */
[----:B------:R-:W-:Y:S01]  /*2a20*/  ISETP.NE.AND P0, PT, R8, 0x2, PT ;  /* 0x000000020800780c */ /* 0x000fe20003f05270 */
[----:B------:R-:W-:Y:S06]  /*2a30*/  UGETNEXTWORKID.BROADCAST [UR8], [UR9] ;  /* 0x00000000080073ca */ /* 0x000fec0008000100 */
[----:B------:R-:W-:Y:S02]  /*2a40*/  USEL UR7, URZ, 0x1, UP0 ;  /* 0x00000001ff077887 */ /* 0x000fe40008000000 */
[----:B------:R-:W-:-:S04]  /*2a50*/  USEL UR5, UR4, URZ, UP0 ;  /* 0x000000ff04057287 */ /* 0x000fc80008000000 */
[----:B------:R-:W-:Y:S02]  /*2a60*/  LOP3.LUT R12, R12, UR7, RZ, 0x3c, !PT ;  /* 0x000000070c0c7c12 */ /* 0x000fe4000f8e3cff */
[----:B-1----:R-:W-:-:S04]  /*2a70*/  SHF.L.U32 R4, R10, 0x1f, RZ ;  /* 0x0000001f0a047819 */ /* 0x002fc800000006ff */
[----:B------:R-:W1:Y:S02]  /*2a80*/  SYNCS.PHASECHK.TRANS64.TRYWAIT P1, [R2+URZ+0x50], R4 ;  /* 0x00005004020075a7 */ /* 0x000e6400080211ff */
[----:B-1----:R-:W-:Y:S05]  /*2a90*/  @!P1 BRA `(.L_x_49) ;  /* 0x0000003c00d09947 */ /* 0x002fea0003800000 */
.L_x_112:
[C---:B-1----:R-:W-:Y:S01]  /*2aa0*/  LEA R4, R11.reuse, UR6, 0x4 ;  /* 0x000000060b047c11 */ /* 0x042fe2000f8e20ff */
[----:B------:R-:W-:Y:S01]  /*2ab0*/  VIADD R2, R2, 0x60 ;  /* 0x0000006002027836 */ /* 0x000fe20000000000 */
[----:B------:R-:W-:Y:S01]  /*2ac0*/  SEL R8, R8, RZ, P0 ;  /* 0x000000ff08087207 */ /* 0x000fe20000000000 */
[----:B------:R-:W-:-:S03]  /*2ad0*/  VIADD R11, R11, 0x1 ;  /* 0x000000010b0b7836 */ /* 0x000fc60000000000 */
[----:B------:R-:W1:Y:S01]  /*2ae0*/  LDS.128 R4, [R4+0xe0] ;  /* 0x0000e00004047984 */ /* 0x000e620000000c00 */
[----:B------:R-:W-:Y:S02]  /*2af0*/  PRMT R2, RZ, 0x654, R2 ;  /* 0x00000654ff027816 */ /* 0x000fe40000000002 */
[C---:B------:R-:W-:Y:S01]  /*2b00*/  ISETP.NE.AND P1, PT, R11.reuse, 0x2, PT ;  /* 0x000000020b00780c */ /* 0x040fe20003f25270 */
[----:B------:R-:W-:Y:S01]  /*2b10*/  @!PT LDS RZ, [RZ] ;  /* 0x00000000fffff984 */ /* 0x000fe20000000800 */
[----:B------:R-:W-:Y:S01]  /*2b20*/  @!PT LDS RZ, [RZ] ;  /* 0x00000000fffff984 */ /* 0x000fe20000000800 */
[----:B------:R-:W-:Y:S01]  /*2b30*/  @!PT LDS RZ, [RZ] ;  /* 0x00000000fffff984 */ /* 0x000fe20000000800 */
[----:B------:R-:W-:Y:S01]  /*2b40*/  @!PT LDS RZ, [RZ] ;  /* 0x00000000fffff984 */ /* 0x000fe20000000800 */
[----:B------:R2:W-:Y:S06]  /*2b50*/  MEMBAR.ALL.CTA ;  /* 0x0000000000007992 */ /* 0x0005ec0000008000 */
[----:B--2---:R-:W2:Y:S01]  /*2b60*/  FENCE.VIEW.ASYNC.S ;  /* 0x00000000000073c6 */ /* 0x004ea20000000000 */
[----:B------:R-:W-:Y:S01]  /*2b70*/  SEL R11, R11, RZ, P1 ;  /* 0x000000ff0b0b7207 */ /* 0x000fe20000800000 */
[----:B--2---:R2:W-:Y:S01]  /*2b80*/  SYNCS.ARRIVE.TRANS64.RED.A1T0 RZ, [R2+URZ], RZ ;  /* 0x000000ff02ff79a7 */ /* 0x0045e200081004ff */
[----:B-1----:R-:W-:-:S02]  /*2b90*/  LOP3.LUT P3, RZ, R6, 0x1, RZ, 0xc0, !PT ;  /* 0x0000000106ff7812 */ /* 0x002fc4000786c0ff */
[----:B------:R-:W-:-:S04]  /*2ba0*/  SEL R4, RZ, 0x1, P1 ;  /* 0x00000001ff047807 */ /* 0x000fc80000800000 */
[----:B------:R-:W-:Y:S02]  /*2bb0*/  LOP3.LUT R10, R10, R4, RZ, 0x3c, !PT ;  /* 0x000000040a0a7212 */ /* 0x000fe400078e3cff */
[----:B--2---:R-:W-:-:S04]  /*2bc0*/  SEL R2, RZ, 0x1, P0 ;  /* 0x00000001ff027807 */ /* 0x004fc80000000000 */
[----:B------:R-:W-:Y:S01]  /*2bd0*/  LOP3.LUT R9, R9, R2, RZ, 0x3c, !PT ;  /* 0x0000000209097212 */ /* 0x000fe200078e3cff */
[----:B------:R-:W-:Y:S06]  /*2be0*/  @P3 BRA `(.L_x_50) ;  /* 0xfffffffc002c3947 */ /* 0x000fec000383ffff */
[----:B------:R-:W-:Y:S01]  /*2bf0*/  ULEA UR4, UR5, UR6, 0x3 ;  /* 0x0000000605047291 */ /* 0x000fe2000f8e18ff */
[----:B------:R-:W-:-:S08]  /*2c00*/  SHF.L.U32 R2, R12, 0x1f, RZ ;  /* 0x0000001f0c027819 */ /* 0x000fd000000006ff */
[----:B------:R-:W1:Y:S02]  /*2c10*/  SYNCS.PHASECHK.TRANS64 P0, [UR4+0x60], R2 ;  /* 0x00006002ff0075a7 */ /* 0x000e640008001004 */
[----:B-1----:R-:W-:Y:S05]  /*2c20*/  @P0 BRA `(.L_x_51) ;  /* 0x0000000000080947 */ /* 0x002fea0003800000 */
[----:B------:R-:W1:Y:S02]  /*2c30*/  SYNCS.PHASECHK.TRANS64.TRYWAIT P0, [UR4+0x60], R2 ;  /* 0x00006002ff0075a7 */ /* 0x000e640008001104 */
[----:B-1----:R-:W-:Y:S05]  /*2c40*/  @!P0 BRA `(.L_x_52) ;  /* 0x0000003c00788947 */ /* 0x002fea0003800000 */
.L_x_51:
[----:B------:R-:W-:-:S04]  /*2c50*/  UIADD3 UR7, UPT, UPT, UR5, 0x1, URZ ;  /* 0x0000000105077890 */ /* 0x000fc8000fffe0ff */
[----:B------:R-:W-:-:S04]  /*2c60*/  UISETP.NE.AND UP0, UPT, UR7, 0x2, UPT ;  /* 0x000000020700788c */ /* 0x000fc8000bf05270 */
[----:B------:R-:W-:Y:S02]  /*2c70*/  USEL UR8, URZ, 0x1, UP0 ;  /* 0x00000001ff087887 */ /* 0x000fe40008000000 */
[----:B------:R-:W-:-:S04]  /*2c80*/  USEL UR7, UR7, URZ, UP0 ;  /* 0x000000ff07077287 */ /* 0x000fc80008000000 */
[----:B------:R-:W-:Y:S01]  /*2c90*/  ULEA UR7, UR7, UR6, 0x3 ;  /* 0x0000000607077291 */ /* 0x000fe2000f8e18ff */
[----:B-1----:R-:W-:-:S04]  /*2ca0*/  LOP3.LUT R2, R12, UR8, RZ, 0x3c, !PT ;  /* 0x000000080c027c12 */ /* 0x002fc8000f8e3cff */
[----:B------:R-:W-:-:S04]  /*2cb0*/  SHF.L.U32 R0, R2, 0x1f, RZ ;  /* 0x0000001f02007819 */ /* 0x000fc800000006ff */
[----:B------:R-:W1:Y:S02]  /*2cc0*/  SYNCS.PHASECHK.TRANS64 P0, [UR7+0x60], R0 ;  /* 0x00006000ff0075a7 */ /* 0x000e640008001007 */
[----:B-1----:R-:W-:Y:S05]  /*2cd0*/  @P0 EXIT ;  /* 0x000000000000094d */ /* 0x002fea0003800000 */
[----:B------:R-:W-:Y:S02]  /*2ce0*/  SHF.L.U32 R2, R2, 0x1f, RZ ;  /* 0x0000001f02027819 */ /* 0x000fe400000006ff */
[----:B------:R-:W-:-:S07]  /*2cf0*/  MOV R0, UR7 ;  /* 0x0000000700007c02 */ /* 0x000fce0008000f00 */
.L_x_53:
[----:B-1----:R1:W2:Y:S02]  /*2d00*/  SYNCS.PHASECHK.TRANS64.TRYWAIT P0, [R0+URZ+0x60], R2 ;  /* 0x00006002000075a7 */ /* 0x0022a400080011ff */
[----:B--2---:R-:W-:Y:S05]  /*2d10*/  @!P0 NANOSLEEP.SYNCS 0x989680 ;  /* 0x009896800000895d */ /* 0x004fea0003900000 */
[----:B------:R-:W2:Y:S02]  /*2d20*/  @!P0 SYNCS.PHASECHK.TRANS64 P0, [R0+URZ+0x60], R2 ;  /* 0x00006002000085a7 */ /* 0x000ea400080010ff */
[----:B--2---:R-:W-:Y:S05]  /*2d30*/  @P0 EXIT ;  /* 0x000000000000094d */ /* 0x004fea0003800000 */
[----:B------:R-:W-:Y:S05]  /*2d40*/  BRA `(.L_x_53) ;  /* 0xfffffffc00ec7947 */ /* 0x000fea000383ffff */
.L_x_46:
[----:B------:R-:W-:Y:S05]  /*2d50*/  BRA.U UP4, `(.L_x_54) ;  /* 0x0000000d04d47547 */ /* 0x000fea000b800000 */
[----:B------:R-:W-:Y:S01]  /*2d60*/  UMOV UR4, 0x40 ;  /* 0x0000004000047882 */ /* 0x000fe20000000000 */
[----:B------:R-:W-:Y:S01]  /*2d70*/  NOP ;  /* 0x0000000000007918 */ /* 0x000fe20000000000 */
[----:B------:R-:W-:Y:S01]  /*2d80*/  ULEA UR5, UR48, UR4, 0x18 ;  /* 0x0000000430057291 */ /* 0x000fe2000f8ec0ff */
[----:B------:R-:W-:Y:S02]  /*2d90*/  UMOV UR6, 0x400 ;  /* 0x0000040000067882 */ /* 0x000fe40000000000 */
[----:B------:R-:W-:-:S06]  /*2da0*/  ULEA UR6, UR48, UR6, 0x18 ;  /* 0x0000000630067291 */ /* 0x000fcc000f8ec0ff */
[----:B------:R-:W1:Y:S02]  /*2db0*/  LDS.U8 R0, [UR5+0x1c] ;  /* 0x00001c05ff007984 */ /* 0x000e640008000000 */
[----:B-1----:R-:W-:-:S13]  /*2dc0*/  ISETP.NE.AND P0, PT, R0, RZ, PT ;  /* 0x000000ff0000720c */ /* 0x002fda0003f05270 */
[----:B------:R-:W-:Y:S05]  /*2dd0*/  @P0 BRA `(.L_x_55) ;  /* 0x0000000000580947 */ /* 0x000fea0003800000 */
[----:B------:R-:W-:-:S13]  /*2de0*/  ELECT P0, URZ, PT ;  /* 0x0000000000ff782f */ /* 0x000fda0003800000 */
[----:B------:R-:W-:Y:S05]  /*2df0*/  @!P0 BRA `(.L_x_56) ;  /* 0x0000000000608947 */ /* 0x000fea0003800000 */
[----:B------:R-:W-:Y:S01]  /*2e00*/  UMOV UR4, 0x10 ;  /* 0x0000001000047882 */ /* 0x000fe20000000000 */
[----:B------:R-:W-:Y:S01]  /*2e10*/  HFMA2 R0, -RZ, RZ, 0, 5.9604644775390625e-08 ;  /* 0x00000001ff007431 */ /* 0x000fe200000001ff */
[----:B------:R-:W-:-:S03]  /*2e20*/  MOV R3, 0xffff ;  /* 0x0000ffff00037802 */ /* 0x000fc60000000f00 */
[----:B------:R-:W-:Y:S04]  /*2e30*/  DEPBAR.LE SB1, 0x36 ;  /* 0x00009d800000791a */ /* 0x000fe80000000000 */
[----:B------:R-:W1:Y:S02]  /*2e40*/  UTCATOMSWS.FIND_AND_SET.ALIGN UP0, UR4, UR4 ;  /* 0x00000004000475e3 */ /* 0x000e640008000800 */
[----:B-1----:R-:W-:Y:S01]  /*2e50*/  MOV R4, UR4 ;  /* 0x0000000400047c02 */ /* 0x002fe20008000f00 */
[----:B------:R-:W-:Y:S06]  /*2e60*/  BRA.U UP0, `(.L_x_57) ;  /* 0x0000000100187547 */ /* 0x000fec000b800000 */
.L_x_58:
[----:B------:R-:W-:Y:S05]  /*2e70*/  NANOSLEEP 0x64 ;  /* 0x000000640000795d */ /* 0x000fea0003800000 */
[----:B------:R-:W-:-:S05]  /*2e80*/  UMOV UR4, 0x10 ;  /* 0x0000001000047882 */ /* 0x000fca0000000000 */
[----:B------:R-:W-:Y:S04]  /*2e90*/  DEPBAR.LE SB1, 0x36 ;  /* 0x00009d800000791a */ /* 0x000fe80000000000 */
[----:B------:R-:W1:Y:S02]  /*2ea0*/  UTCATOMSWS.FIND_AND_SET.ALIGN UP0, UR4, UR4 ;  /* 0x00000004000475e3 */ /* 0x000e640008000800 */
[----:B-1----:R-:W-:Y:S01]  /*2eb0*/  MOV R4, UR4 ;  /* 0x0000000400047c02 */ /* 0x002fe20008000f00 */
[----:B------:R-:W-:Y:S05]  /*2ec0*/  BRA.U !UP0, `(.L_x_58) ;  /* 0xfffffffd08e87547 */ /* 0x000fea000b83ffff */
.L_x_57:
[-C--:B------:R-:W-:Y:S02]  /*2ed0*/  SHF.L.U32 R3, R3, R4.reuse, RZ ;  /* 0x0000000403037219 */ /* 0x080fe400000006ff */
[----:B------:R-:W-:Y:S01]  /*2ee0*/  SHF.L.U32 R0, R0, R4, RZ ;  /* 0x0000000400007219 */ /* 0x000fe200000006ff */
[----:B------:R-:W-:Y:S02]  /*2ef0*/  IMAD.SHL.U32 R4, R4, 0x20, RZ ;  /* 0x0000002004047824 */ /* 0x000fe400078e00ff */
[----:B------:R1:W-:Y:S04]  /*2f00*/  ATOMS.OR RZ, [UR5+0x14], R3 ;  /* 0x00001403ffff798c */ /* 0x0003e8000b000005 */
[----:B------:R1:W-:Y:S04]  /*2f10*/  ATOMS.OR RZ, [UR5+0x18], R0 ;  /* 0x00001800ffff798c */ /* 0x0003e8000b000005 */
[----:B------:R1:W-:Y:S01]  /*2f20*/  STS [UR6+0x100], R4 ;  /* 0x00010004ff007988 */ /* 0x0003e20008000806 */
[----:B------:R-:W-:Y:S05]  /*2f30*/  BRA `(.L_x_56) ;  /* 0x0000000000107947 */ /* 0x000fea0003800000 */
.L_x_55:
[----:B------:R-:W-:Y:S02]  /*2f40*/  MOV R0, 0xffffffff ;  /* 0xffffffff00007802 */ /* 0x000fe40000000f00 */
[----:B------:R-:W-:-:S03]  /*2f50*/  MOV R4, 0x2f80 ;  /* 0x00002f8000047802 */ /* 0x000fc60000000f00 */
[----:B------:R1:W-:Y:S04]  /*2f60*/  STS [UR6+0x100], R0 ;  /* 0x00010000ff007988 */ /* 0x0003e80008000806 */
[----:B-1---5:R-:W-:Y:S05]  /*2f70*/  CALL.REL.NOINC `($__internal_1_$__cuda_sm10x_tcgen05_guardrail_trap_phase_invalid_during_alloc) ;  /* 0x0000003c00f87944 */ /* 0x022fea0003c00000 */
.L_x_56:
[----:B------:R-:W-:Y:S05]  /*2f80*/  WARPSYNC.ALL ;  /* 0x0000000000007948 */ /* 0x000fea0003800000 */
[----:B------:R-:W2:Y:S01]  /*2f90*/  S2UR UR4, SR_CgaCtaId ;  /* 0x00000000000479c3 */ /* 0x000ea20000008800 */
[----:B------:R-:W-:Y:S01]  /*2fa0*/  UMOV UR26, 0x400 ;  /* 0x00000400001a7882 */ /* 0x000fe20000000000 */
[----:B------:R-:W-:-:S06]  /*2fb0*/  NOP ;  /* 0x0000000000007918 */ /* 0x000fcc0000000000 */
[----:B------:R-:W-:Y:S06]  /*2fc0*/  BAR.ARV 0x6, 0xa0 ;  /* 0x0182800000007b1d */ /* 0x000fec0000002000 */
[----:B------:R-:W3:Y:S01]  /*2fd0*/  LDCU UR5, c[0x0][0x38c] ;  /* 0x00007180ff0577ac */ /* 0x000ee20008000800 */
[----:B------:R-:W-:Y:S01]  /*2fe0*/  LOP3.LUT R2, R2, 0xffff, RZ, 0xc0, !PT ;  /* 0x0000ffff02027812 */ /* 0x000fe200078ec0ff */
[----:B------:R-:W-:Y:S01]  /*2ff0*/  IMAD.MOV.U32 R11, RZ, RZ, 0x1 ;  /* 0x00000001ff0b7424 */ /* 0x000fe200078e00ff */
[----:B------:R-:W-:Y:S01]  /*3000*/  CS2R R8, SRZ ;  /* 0x0000000000087805 */ /* 0x000fe2000001ff00 */
[----:B------:R-:W4:Y:S01]  /*3010*/  LDCU UR7, c[0x0][0x38c] ;  /* 0x00007180ff0777ac */ /* 0x000f220008000800 */
[----:B------:R-:W-:Y:S01]  /*3020*/  R2UR UR27, R2 ;  /* 0x00000000021b72ca */ /* 0x000fe200000e0000 */
[----:B------:R-:W-:Y:S01]  /*3030*/  IMAD.MOV.U32 R10, RZ, RZ, RZ ;  /* 0x000000ffff0a7224 */ /* 0x000fe200078e00ff */
[----:B------:R-:W-:Y:S01]  /*3040*/  UMOV UR30, URZ ;  /* 0x000000ff001e7c82 */ /* 0x000fe20008000000 */
[----:B------:R-:W-:Y:S01]  /*3050*/  UMOV UR24, URZ ;  /* 0x000000ff00187c82 */ /* 0x000fe20008000000 */
[----:B--2---:R-:W-:Y:S01]  /*3060*/  ULEA UR26, UR4, UR26, 0x18 ;  /* 0x0000001a041a7291 */ /* 0x004fe2000f8ec0ff */
[----:B------:R-:W-:Y:S01]  /*3070*/  UMOV UR38, 0x0 ;  /* 0x0000000000267882 */ /* 0x000fe20000000000 */
[----:B------:R-:W-:-:S02]  /*3080*/  UMOV UR39, 0x4100490 ;  /* 0x0410049000277882 */ /* 0x000fc40000000000 */
[----:B------:R-:W-:Y:S02]  /*3090*/  UIADD3 UR4, UPT, UPT, UR26, 0x2400, URZ ;  /* 0x000024001a047890 */ /* 0x000fe4000fffe0ff */
[----:B------:R-:W-:Y:S02]  /*30a0*/  UIADD3 UR6, UPT, UPT, UR26, 0x8400, URZ ;  /* 0x000084001a067890 */ /* 0x000fe4000fffe0ff */
[----:B---3--:R-:W-:Y:S01]  /*30b0*/  UIADD3 UR5, UPT, UPT, UR5, 0x7f, URZ ;  /* 0x0000007f05057890 */ /* 0x008fe2000fffe0ff */
[----:B-1----:R-:W1:Y:S01]  /*30c0*/  LDS R0, [UR26+0x100] ;  /* 0x0001001aff007984 */ /* 0x002e620008000800 */
[----:B------:R-:W-:Y:S01]  /*30d0*/  UMOV UR36, 0x0 ;  /* 0x0000000000247882 */ /* 0x000fe20000000000 */
[----:B------:R-:W-:Y:S01]  /*30e0*/  UMOV UR37, 0x4100490 ;  /* 0x0410049000257882 */ /* 0x000fe20000000000 */
[----:B------:R-:W-:Y:S02]  /*30f0*/  USHF.R.S32.HI UR40, URZ, 0x1f, UR5 ;  /* 0x0000001fff287899 */ /* 0x000fe40008011405 */
[----:B----4-:R-:W-:-:S02]  /*3100*/  UISETP.GE.AND UP4, UPT, UR7, 0x1, UPT ;  /* 0x000000010700788c */ /* 0x010fc4000bf86270 */
[----:B------:R-:W-:Y:S02]  /*3110*/  ULEA.HI UR40, UR40, UR5, URZ, 0x7 ;  /* 0x0000000528287291 */ /* 0x000fe4000f8f38ff */
[----:B------:R-:W-:Y:S02]  /*3120*/  USHF.R.U32.HI UR5, URZ, 0x4, UR4 ;  /* 0x00000004ff057899 */ /* 0x000fe40008011604 */
[----:B------:R-:W-:Y:S02]  /*3130*/  USHF.R.S32.HI UR40, URZ, 0x7, UR40 ;  /* 0x00000007ff287899 */ /* 0x000fe40008011428 */
[----:B------:R-:W-:Y:S02]  /*3140*/  USHF.R.U32.HI UR4, URZ, 0x4, UR6 ;  /* 0x00000004ff047899 */ /* 0x000fe40008011606 */
[----:B------:R-:W-:Y:S02]  /*3150*/  UISETP.LT.AND UP0, UPT, UR40, 0x1, UPT ;  /* 0x000000012800788c */ /* 0x000fe4000bf01270 */
[----:B------:R-:W-:-:S02]  /*3160*/  ULOP3.LUT UR5, UR5, 0x3fff, URZ, 0xc0, !UPT ;  /* 0x00003fff05057892 */ /* 0x000fc4000f8ec0ff */
[----:B------:R-:W-:Y:S02]  /*3170*/  ULOP3.LUT UR4, UR4, 0x3fff, URZ, 0xc0, !UPT ;  /* 0x00003fff04047892 */ /* 0x000fe4000f8ec0ff */
[----:B------:R-:W-:Y:S02]  /*3180*/  USEL UR41, UR40, 0x1, !UP0 ;  /* 0x0000000128297887 */ /* 0x000fe4000c000000 */
[----:B------:R-:W-:Y:S02]  /*3190*/  ULOP3.LUT UR28, UR5, 0x10000, URZ, 0xfc, !UPT ;  /* 0x00010000051c7892 */ /* 0x000fe4000f8efcff */
[----:B------:R-:W-:Y:S02]  /*31a0*/  ULOP3.LUT UR29, UR4, 0x10000, URZ, 0xfc, !UPT ;  /* 0x00010000041d7892 */ /* 0x000fe4000f8efcff */
[----:B------:R-:W-:Y:S01]  /*31b0*/  UIADD3 UR41, UPT, UPT, -UR41, URZ, URZ ;  /* 0x000000ff29297290 */ /* 0x000fe2000fffe1ff */
[----:B------:R-:W-:Y:S01]  /*31c0*/  UMOV UR34, 0x0 ;  /* 0x0000000000227882 */ /* 0x000fe20000000000 */
[----:B------:R-:W-:Y:S01]  /*31d0*/  UMOV UR35, 0x4100490 ;  /* 0x0410049000237882 */ /* 0x000fe20000000000 */
[----:B------:R-:W-:Y:S01]  /*31e0*/  UMOV UR32, 0x0 ;  /* 0x0000000000207882 */ /* 0x000fe20000000000 */
[----:B------:R-:W-:Y:S01]  /*31f0*/  UMOV UR33, 0x4100490 ;  /* 0x0410049000217882 */ /* 0x000fe20000000000 */
[----:B-1----:R-:W-:-:S15]  /*3200*/  R2UR UR42, R0 ;  /* 0x00000000002a72ca */ /* 0x002fde00000e0000 */
.L_x_65:
[----:B------:R-:W-:Y:S02]  /*3210*/  LEA R0, R10, UR26, 0x3 ;  /* 0x0000001a0a007c11 */ /* 0x000fe4000f8e18ff */
[----:B------:R-:W-:Y:S02]  /*3220*/  SHF.L.U32 R2, R9, 0x1f, RZ ;  /* 0x0000001f09027819 */ /* 0x000fe400000006ff */
[----:B------:R-:W-:Y:S01]  /*3230*/  PLOP3.LUT P0, PT, PT, PT, UP4, 0x80, 0x8 ;  /* 0x000000000008781c */ /* 0x000fe20003f0f048 */
[----:B------:R-:W-:Y:S01]  /*3240*/  VIADD R3, R0, 0x60 ;  /* 0x0000006000037836 */ /* 0x000fe20000000000 */
[----:B-1----:R-:W1:Y:S02]  /*3250*/  SYNCS.PHASECHK.TRANS64.TRYWAIT P1, [R0+URZ+0x50], R2 ;  /* 0x00005002000075a7 */ /* 0x002e6400080211ff */
[----:B-1-3--:R-:W-:Y:S09]  /*3260*/  @!P1 BRA `(.L_x_59) ;  /* 0x0000003800089947 */ /* 0x00aff20003800000 */
.L_x_114:
[----:B------:R-:W-:Y:S01]  /*3270*/  LEA R4, R10, UR26, 0x4 ;  /* 0x0000001a0a047c11 */ /* 0x000fe2000f8e20ff */
[----:B------:R-:W-:Y:S01]  /*3280*/  @UP4 ULEA UR4, UR24, UR26, 0x3 ;  /* 0x0000001a18044291 */ /* 0x000fe2000f8e18ff */
[----:B------:R-:W-:Y:S01]  /*3290*/  PLOP3.LUT P2, PT, PT, PT, PT, 0x80, 0x8 ;  /* 0x000000000008781c */ /* 0x000fe20003f4f070 */
[----:B------:R-:W-:Y:S01]  /*32a0*/  ULEA UR31, UR30, UR26, 0x3 ;  /* 0x0000001a1e1f7291 */ /* 0x000fe2000f8e18ff */
[----:B------:R-:W-:Y:S02]  /*32b0*/  PRMT R3, RZ, 0x654, R3 ;  /* 0x00000654ff037816 */ /* 0x000fe40000000003 */
[----:B------:R-:W2:Y:S01]  /*32c0*/  LDS.128 R4, [R4+0xe0] ;  /* 0x0000e00004047984 */ /* 0x000ea20000000c00 */
[----:B-1----:R-:W-:Y:S02]  /*32d0*/  @P0 SHF.L.U32 R2, R8, 0x1f, RZ ;  /* 0x0000001f08020819 */ /* 0x002fe400000006ff */
[----:B------:R-:W-:Y:S01]  /*32e0*/  SHF.L.U32 R0, R11, 0x1f, RZ ;  /* 0x0000001f0b007819 */ /* 0x000fe200000006ff */
[----:B------:R-:W-:Y:S01]  /*32f0*/  @!PT LDS RZ, [RZ] ;  /* 0x00000000fffff984 */ /* 0x000fe20000000800 */
[----:B------:R-:W-:Y:S01]  /*3300*/  @!PT LDS RZ, [RZ] ;  /* 0x00000000fffff984 */ /* 0x000fe20000000800 */
[----:B------:R-:W-:Y:S01]  /*3310*/  @!PT LDS RZ, [RZ] ;  /* 0x00000000fffff984 */ /* 0x000fe20000000800 */
[----:B------:R-:W-:Y:S01]  /*3320*/  @!PT LDS RZ, [RZ] ;  /* 0x00000000fffff984 */ /* 0x000fe20000000800 */
[----:B------:R1:W-:Y:S06]  /*3330*/  MEMBAR.ALL.CTA ;  /* 0x0000000000007992 */ /* 0x0003ec0000008000 */
[----:B-1----:R-:W1:Y:S02]  /*3340*/  FENCE.VIEW.ASYNC.S ;  /* 0x00000000000073c6 */ /* 0x002e640000000000 */
[----:B-1----:R1:W-:Y:S01]  /*3350*/  SYNCS.ARRIVE.TRANS64.RED.A1T0 RZ, [R3+URZ], RZ ;  /* 0x000000ff03ff79a7 */ /* 0x0023e200081004ff */
[----:B------:R1:W3:Y:S01]  /*3360*/  @P0 SYNCS.PHASECHK.TRANS64.TRYWAIT P2, [UR4], R2 ;  /* 0x00000002ff0005a7 */ /* 0x0002e20008041104 */
[----:B------:R-:W-:Y:S01]  /*3370*/  ULEA.HI UR4, UR30, UR30, URZ, 0x1 ;  /* 0x0000001e1e047291 */ /* 0x000fe2000f8f08ff */
[----:B--2---:R-:W-:-:S03]  /*3380*/  LOP3.LUT P1, RZ, R6, 0x1, RZ, 0xc0, !PT ;  /* 0x0000000106ff7812 */ /* 0x004fc6000782c0ff */
[----:B------:R-:W-:Y:S02]  /*3390*/  USHF.L.U32 UR11, UR4, 0x5, URZ ;  /* 0x00000005040b7899 */ /* 0x000fe400080006ff */
[----:B------:R-:W-:Y:S02]  /*33a0*/  ULOP3.LUT UR4, UR4, 0xffe, URZ, 0xc0, !UPT ;  /* 0x00000ffe04047892 */ /* 0x000fe4000f8ec0ff */
[----:B------:R-:W-:Y:S02]  /*33b0*/  ULOP3.LUT UR11, UR11, 0xffffffc0, URZ, 0xc0, !UPT ;  /* 0xffffffc00b0b7892 */ /* 0x000fe4000f8ec0ff */
[----:B------:R-:W-:Y:S02]  /*33c0*/  UIADD3 UR4, UPT, UPT, -UR4, UR30, URZ ;  /* 0x0000001e04047290 */ /* 0x000fe4000fffe1ff */
[----:B------:R-:W-:Y:S01]  /*33d0*/  UIADD3 UR11, UPT, UPT, UR42, UR11, URZ ;  /* 0x0000000b2a0b7290 */ /* 0x000fe2000fffe0ff */
[----:B------:R-:W2:Y:S03]  /*33e0*/  SYNCS.PHASECHK.TRANS64.TRYWAIT P0, [UR31+0x90], R0 ;  /* 0x00009000ff0075a7 */ /* 0x000ea6000800111f */
[----:B------:R-:W-:Y:S01]  /*33f0*/  ULEA UR11, UR4, UR11, 0x14 ;  /* 0x0000000b040b7291 */ /* 0x000fe2000f8ea0ff */
[----:B-123--:R-:W-:Y:S11]  /*3400*/  @!P0 BRA `(.L_x_60) ;  /* 0x0000003400b48947 */ /* 0x00eff60003800000 */
.L_x_116:
[----:B------:R-:W-:Y:S01]  /*3410*/  IADD3 R10, PT, PT, R10, 0x1, RZ ;  /* 0x000000010a0a7810 */ /* 0x000fe20007ffe0ff */
[----:B------:R-:W-:Y:S06]  /*3420*/  BRA.U !UP4, `(.L_x_61) ;  /* 0x000000010cc07547 */ /* 0x000fec000b800000 */
[----:B------:R-:W-:Y:S01]  /*3430*/  UPLOP3.LUT UP2, UPT, UPT, UPT, UPT, 0x40, 0x4 ;  /* 0x000000000004789c */ /* 0x000fe20003f4e870 */
[----:B------:R-:W-:Y:S01]  /*3440*/  UMOV UR23, UR41 ;  /* 0x0000002900177c82 */ /* 0x000fe20008000000 */
[----:B------:R-:W-:Y:S01]  /*3450*/  UMOV UR22, UR40 ;  /* 0x0000002800167c82 */ /* 0x000fe20008000000 */
[----:B------:R-:W-:-:S08]  /*3460*/  UMOV UR10, UR24 ;  /* 0x00000018000a7c82 */ /* 0x000fd00008000000 */
.L_x_64:
[----:B------:R-:W-:Y:S02]  /*3470*/  UIADD3 UR23, UPT, UPT, UR23, 0x1, URZ ;  /* 0x0000000117177890 */ /* 0x000fe4000fffe0ff */
[----:B--2---:R-:W-:Y:S02]  /*3480*/  ULEA UR5, UR10, UR26, 0x3 ;  /* 0x0000001a0a057291 */ /* 0x004fe4000f8e18ff */
[----:B------:R-:W-:Y:S01]  /*3490*/  UISETP.NE.AND UP3, UPT, UR23, URZ, UPT ;  /* 0x000000ff1700728c */ /* 0x000fe2000bf65270 */
[----:B---3--:R-:W-:Y:S10]  /*34a0*/  @P2 BRA `(.L_x_62) ;  /* 0x00000000000c2947 */ /* 0x008ff40003800000 */
[----:B-1----:R-:W-:Y:S04]  /*34b0*/  SHF.L.U32 R2, R8, 0x1f, RZ ;  /* 0x0000001f08027819 */ /* 0x002fe800000006ff */
[----:B------:R-:W1:Y:S02]  /*34c0*/  SYNCS.PHASECHK.TRANS64.TRYWAIT P0, [UR5], R2 ;  /* 0x00000002ff0075a7 */ /* 0x000e640008001105 */
[----:B-1----:R-:W-:Y:S05]  /*34d0*/  @!P0 BRA `(.L_x_63) ;  /* 0x0000003400988947 */ /* 0x002fea0003800000 */
.L_x_62:
[----:B------:R-:W-:Y:S01]  /*34e0*/  UISETP.NE.AND UP0, UPT, UR22, 0x1, UPT ;  /* 0x000000011600788c */ /* 0x000fe2000bf05270 */
[----:B------:R-:W-:Y:S01]  /*34f0*/  PLOP3.LUT P2, PT, PT, PT, PT, 0x80, 0x8 ;  /* 0x000000000008781c */ /* 0x000fe20003f4f070 */
[----:B------:R-:W-:Y:S02]  /*3500*/  UIADD3 UR4, UPT, UPT, UR10, 0x1, URZ ;  /* 0x000000010a047890 */ /* 0x000fe4000fffe0ff */
[----:B------:R-:W-:Y:S02]  /*3510*/  UIADD3 UR25, UPT, UPT, UR5, 0x18, URZ ;  /* 0x0000001805197890 */ /* 0x000fe4000fffe0ff */
[----:B------:R-:W-:Y:S01]  /*3520*/  UISETP.NE.AND UP1, UPT, UR4, 0x3, UPT ;  /* 0x000000030400788c */ /* 0x000fe2000bf25270 */
[----:B------:R-:W-:Y:S01]  /*3530*/  PLOP3.LUT P0, PT, PT, PT, UP0, 0x80, 0x8 ;  /* 0x000000000008781c */ /* 0x000fe20003f0f008 */
[----:B------:R-:W-:Y:S02]  /*3540*/  UIADD3 UR22, UPT, UPT, UR22, -0x1, URZ ;  /* 0xffffffff16167890 */ /* 0x000fe4000fffe0ff */
[----:B------:R-:W-:Y:S02]  /*3550*/  USEL UR6, URZ, 0x1, UP1 ;  /* 0x00000001ff067887 */ /* 0x000fe40008800000 */
[----:B------:R-:W-:Y:S01]  /*3560*/  USEL UR24, UR4, URZ, UP1 ;  /* 0x000000ff04187287 */ /* 0x000fe20008800000 */
[----:B------:R-:W-:Y:S01]  /*3570*/  UMOV UR7, 0x40004040 ;  /* 0x4000404000077882 */ /* 0x000fe20000000000 */
[----:B------:R-:W-:Y:S02]  /*3580*/  UMOV UR5, 0x40004040 ;  /* 0x4000404000057882 */ /* 0x000fe40000000000 */
[----:B------:R-:W-:Y:S01]  /*3590*/  @UP0 ULEA UR4, UR24, UR26, 0x3 ;  /* 0x0000001a18040291 */ /* 0x000fe2000f8e18ff */
[----:B------:R-:W-:Y:S01]  /*35a0*/  LOP3.LUT R8, R8, UR6, RZ, 0x3c, !PT ;  /* 0x0000000608087c12 */ /* 0x000fe2000f8e3cff */
[----:B------:R-:W-:Y:S01]  /*35b0*/  ULEA UR6, UR10, UR29, 0x9 ;  /* 0x0000001d0a067291 */ /* 0x000fe2000f8e48ff */
[----:B------:R-:W-:Y:S02]  /*35c0*/  UMOV UR21, 0x40004040 ;  /* 0x4000404000157882 */ /* 0x000fe40000000000 */
[----:B-1----:R-:W-:Y:S01]  /*35d0*/  @P0 SHF.L.U32 R0, R8, 0x1f, RZ ;  /* 0x0000001f08000819 */ /* 0x002fe200000006ff */
[----:B------:R-:W-:Y:S02]  /*35e0*/  UIADD3 UR20, UPT, UPT, UR6, 0x2, URZ ;  /* 0x0000000206147890 */ /* 0x000fe4000fffe0ff */
[----:B------:R-:W-:Y:S01]  /*35f0*/  UIADD3 UR16, UPT, UPT, UR6, 0x4, URZ ;  /* 0x0000000406107890 */ /* 0x000fe2000fffe0ff */
[----:B------:R2:W3:Y:S01]  /*3600*/  @P0 SYNCS.PHASECHK.TRANS64.TRYWAIT P2, [UR4], R0 ;  /* 0x00000000ff0005a7 */ /* 0x0004e20008041104 */
[----:B------:R-:W-:Y:S02]  /*3610*/  ULEA UR4, UR10, UR28, 0x9 ;  /* 0x0000001c0a047291 */ /* 0x000fe4000f8e48ff */
[----:B------:R-:W-:Y:S02]  /*3620*/  UIADD3 UR12, UPT, UPT, UR6, 0x6, URZ ;  /* 0x00000006060c7890 */ /* 0x000fe4000fffe0ff */
[----:B------:R-:W-:Y:S02]  /*3630*/  UIADD3 UR18, UPT, UPT, UR4, 0x2, URZ ;  /* 0x0000000204127890 */ /* 0x000fe4000fffe0ff */
[----:B------:R-:W-:Y:S02]  /*3640*/  UIADD3 UR14, UPT, UPT, UR4, 0x4, URZ ;  /* 0x00000004040e7890 */ /* 0x000fe4000fffe0ff */
[----:B------:R-:W-:Y:S01]  /*3650*/  UIADD3 UR8, UPT, UPT, UR4, 0x6, URZ ;  /* 0x0000000604087890 */ /* 0x000fe2000fffe0ff */
[----:B------:R2:W-:Y:S01]  /*3660*/  UTCQMMA gdesc[UR4], gdesc[UR6], tmem[UR11], tmem[UR38], idesc[UR39], UP2 ;  /* 0x00ff2606040075ea */ /* 0x0005e2000900030b */
[----:B------:R-:W-:Y:S01]  /*3670*/  UPLOP3.LUT UP2, UPT, UPT, UPT, UPT, 0x80, 0x8 ;  /* 0x000000000008789c */ /* 0x000fe20003f4f070 */
[----:B------:R-:W-:Y:S01]  /*3680*/  UMOV UR19, 0x40004040 ;  /* 0x4000404000137882 */ /* 0x000fe20000000000 */
[----:B------:R-:W-:Y:S01]  /*3690*/  UMOV UR17, 0x40004040 ;  /* 0x4000404000117882 */ /* 0x000fe20000000000 */
[----:B------:R2:W-:Y:S01]  /*36a0*/  UTCQMMA gdesc[UR18], gdesc[UR20], tmem[UR11], tmem[UR36], idesc[UR37], UPT ;  /* 0x00ff2414120075ea */ /* 0x0005e2000b80030b */
[----:B------:R-:W-:Y:S01]  /*36b0*/  UMOV UR15, 0x40004040 ;  /* 0x40004040000f7882 */ /* 0x000fe20000000000 */
[----:B------:R-:W-:Y:S01]  /*36c0*/  UMOV UR13, 0x40004040 ;  /* 0x40004040000d7882 */ /* 0x000fe20000000000 */
[----:B------:R-:W-:Y:S01]  /*36d0*/  UMOV UR9, 0x40004040 ;  /* 0x4000404000097882 */ /* 0x000fe20000000000 */
[----:B------:R2:W-:Y:S01]  /*36e0*/  UTCQMMA gdesc[UR14], gdesc[UR16], tmem[UR11], tmem[UR34], idesc[UR35], UPT ;  /* 0x00ff22100e0075ea */ /* 0x0005e2000b80030b */
[----:B------:R2:W-:Y:S01]  /*36f0*/  UTCQMMA gdesc[UR8], gdesc[UR12], tmem[UR11], tmem[UR32], idesc[UR33], UPT ;  /* 0x00ff200c080075ea */ /* 0x0005e2000b80030b */
[----:B------:R2:W-:Y:S01]  /*3700*/  UTCBAR.MULTICAST [UR25], URZ, UR27 ;  /* 0x000000ff190073e9 */ /* 0x0005e2000800081b */
[----:B------:R-:W-:Y:S01]  /*3710*/  UMOV UR10, UR24 ;  /* 0x00000018000a7c82 */ /* 0x000fe20008000000 */
[----:B------:R-:W-:Y:S05]  /*3720*/  BRA.U UP3, `(.L_x_64) ;  /* 0xfffffffd03507547 */ /* 0x000fea000b83ffff */
.L_x_61:
[----:B--2---:R-:W-:Y:S01]  /*3730*/  UIADD3 UR4, UPT, UPT, UR30, 0x1, URZ ;  /* 0x000000011e047890 */ /* 0x004fe2000fffe0ff */
[C---:B------:R-:W-:Y:S01]  /*3740*/  ISETP.NE.AND P0, PT, R10.reuse, 0x2, PT ;  /* 0x000000020a00780c */ /* 0x040fe20003f05270 */
[----:B------:R-:W-:Y:S02]  /*3750*/  UIADD3 UR5, UPT, UPT, UR31, 0x70, URZ ;  /* 0x000000701f057890 */ /* 0x000fe4000fffe0ff */
[----:B------:R-:W-:Y:S01]  /*3760*/  UISETP.NE.AND UP0, UPT, UR4, 0x4, UPT ;  /* 0x000000040400788c */ /* 0x000fe2000bf05270 */
[----:B-1----:R-:W-:Y:S02]  /*3770*/  SEL R0, RZ, 0x1, P0 ;  /* 0x00000001ff007807 */ /* 0x002fe40000000000 */
[----:B------:R-:W-:Y:S01]  /*3780*/  SEL R10, R10, RZ, P0 ;  /* 0x000000ff0a0a7207 */ /* 0x000fe20000000000 */
[----:B------:R-:W-:Y:S01]  /*3790*/  USEL UR6, URZ, 0x1, UP0 ;  /* 0x00000001ff067887 */ /* 0x000fe20008000000 */
[----:B------:R-:W-:Y:S01]  /*37a0*/  LOP3.LUT R9, R9, R0, RZ, 0x3c, !PT ;  /* 0x0000000009097212 */ /* 0x000fe200078e3cff */
[----:B------:R-:W-:Y:S01]  /*37b0*/  USEL UR30, UR4, URZ, UP0 ;  /* 0x000000ff041e7287 */ /* 0x000fe20008000000 */
[----:B------:R1:W-:Y:S03]  /*37c0*/  UTCBAR [UR5], URZ ;  /* 0x000000ff050073e9 */ /* 0x0003e600080000ff */
[----:B------:R-:W-:Y:S01]  /*37d0*/  LOP3.LUT R11, R11, UR6, RZ, 0x3c, !PT ;  /* 0x000000060b0b7c12 */ /* 0x000fe2000f8e3cff */
[----:B------:R-:W-:Y:S07]  /*37e0*/  @P1 BRA `(.L_x_65) ;  /* 0xfffffff800881947 */ /* 0x000fee000383ffff */
[----:B------:R-:W2:Y:S01]  /*37f0*/  S2UR UR8, SR_CgaCtaId ;  /* 0x00000000000879c3 */ /* 0x000ea20000008800 */
[----:B------:R-:W-:Y:S01]  /*3800*/  ELECT P0, URZ, PT ;  /* 0x0000000000ff782f */ /* 0x000fe20003800000 */
[----:B------:R-:W-:Y:S01]  /*3810*/  IMAD.MOV.U32 R0, RZ, RZ, 0x1 ;  /* 0x00000001ff007424 */ /* 0x000fe200078e00ff */
[----:B------:R-:W-:Y:S01]  /*3820*/  UIADD3 UR26, UPT, UPT, UR26, 0x90, URZ ;  /* 0x000000901a1a7890 */ /* 0x000fe2000fffe0ff */
[----:B------:R-:W-:Y:S01]  /*3830*/  SHF.L.U32 R2, R11, 0x1f, RZ ;  /* 0x0000001f0b027819 */ /* 0x000fe200000006ff */
[----:B------:R-:W-:-:S03]  /*3840*/  UMOV UR4, 0x40 ;  /* 0x0000004000047882 */ /* 0x000fc60000000000 */
[----:B------:R-:W-:Y:S01]  /*3850*/  UVIRTCOUNT.DEALLOC.SMPOOL 0x80 ;  /* 0x000000800000784c */ /* 0x000fe20000000000 */
[----:B--2---:R-:W-:Y:S02]  /*3860*/  ULEA UR8, UR8, UR4, 0x18 ;  /* 0x0000000408087291 */ /* 0x004fe4000f8ec0ff */
[----:B------:R-:W-:-:S07]  /*3870*/  ULEA UR4, UR30, UR26, 0x3 ;  /* 0x0000001a1e047291 */ /* 0x000fce000f8e18ff */
[----:B------:R2:W-:Y:S02]  /*3880*/  @P0 STS.U8 [UR8+0x1c], R0 ;  /* 0x00001c00ff000988 */ /* 0x0005e40008000008 */
[----:B------:R-:W4:Y:S02]  /*3890*/  SYNCS.PHASECHK.TRANS64.TRYWAIT P0, [UR4], R2 ;  /* 0x00000002ff0075a7 */ /* 0x000f240008001104 */
[----:B--2-4-:R-:W-:Y:S05]  /*38a0*/  @!P0 BRA `(.L_x_66) ;  /* 0x0000003000bc8947 */ /* 0x014fea0003800000 */
.L_x_119:
[----:B------:R-:W-:-:S04]  /*38b0*/  UIADD3 UR4, UPT, UPT, UR30, 0x1, URZ ;  /* 0x000000011e047890 */ /* 0x000fc8000fffe0ff */
[----:B------:R-:W-:-:S04]  /*38c0*/  UISETP.NE.AND UP0, UPT, UR4, 0x4, UPT ;  /* 0x000000040400788c */ /* 0x000fc8000bf05270 */
[----:B------:R-:W-:Y:S02]  /*38d0*/  USEL UR6, URZ, 0x1, UP0 ;  /* 0x00000001ff067887 */ /* 0x000fe40008000000 */
[----:B------:R-:W-:-:S04]  /*38e0*/  USEL UR4, UR4, URZ, UP0 ;  /* 0x000000ff04047287 */ /* 0x000fc80008000000 */
[----:B-1----:R-:W-:Y:S01]  /*38f0*/  ULEA UR5, UR4, UR26, 0x3 ;  /* 0x0000001a04057291 */ /* 0x002fe2000f8e18ff */
[----:B--2---:R-:W-:-:S04]  /*3900*/  LOP3.LUT R2, R11, UR6, RZ, 0x3c, !PT ;  /* 0x000000060b027c12 */ /* 0x004fc8000f8e3cff */
[----:B------:R-:W-:-:S04]  /*3910*/  SHF.L.U32 R3, R2, 0x1f, RZ ;  /* 0x0000001f02037819 */ /* 0x000fc800000006ff */
[----:B------:R-:W1:Y:S02]  /*3920*/  SYNCS.PHASECHK.TRANS64.TRYWAIT P0, [UR5], R3 ;  /* 0x00000003ff0075a7 */ /* 0x000e640008001105 */
[----:B-1----:R-:W-:Y:S05]  /*3930*/  @!P0 BRA `(.L_x_67) ;  /* 0x0000003000b08947 */ /* 0x002fea0003800000 */
.L_x_121:
        /* <DEDUP_REMOVED lines=9> */
.L_x_123:
[----:B------:R-:W-:-:S04]  /*39d0*/  UIADD3 UR4, UPT, UPT, UR4, 0x1, URZ ;  /* 0x0000000104047890 */ /* 0x000fc8000fffe0ff */
[----:B------:R-:W-:-:S04]  /*39e0*/  UISETP.NE.AND UP0, UPT, UR4, 0x4, UPT ;  /* 0x000000040400788c */ /* 0x000fc8000bf05270 */
[----:B------:R-:W-:Y:S02]  /*39f0*/  USEL UR5, URZ, 0x1, UP0 ;  /* 0x00000001ff057887 */ /* 0x000fe40008000000 */
[----:B------:R-:W-:-:S04]  /*3a00*/  USEL UR4, UR4, URZ, UP0 ;  /* 0x000000ff04047287 */ /* 0x000fc80008000000 */
[----:B------:R-:W-:Y:S01]  /*3a10*/  ULEA UR4, UR4, UR26, 0x3 ;  /* 0x0000001a04047291 */ /* 0x000fe2000f8e18ff */
[----:B------:R-:W-:-:S04]  /*3a20*/  LOP3.LUT R2, R2, UR5, RZ, 0x3c, !PT ;  /* 0x0000000502027c12 */ /* 0x000fc8000f8e3cff */
[----:B------:R-:W-:-:S04]  /*3a30*/  SHF.L.U32 R2, R2, 0x1f, RZ ;  /* 0x0000001f02027819 */ /* 0x000fc800000006ff */
[----:B------:R-:W2:Y:S02]  /*3a40*/  SYNCS.PHASECHK.TRANS64.TRYWAIT P0, [UR4], R2 ;  /* 0x00000002ff0075a7 */ /* 0x000ea40008001104 */
[----:B--2---:R-:W-:Y:S05]  /*3a50*/  @!P0 BRA `(.L_x_69) ;  /* 0x0000003000988947 */ /* 0x004fea0003800000 */
.L_x_125:
[----:B------:R-:W-:Y:S01]  /*3a60*/  NOP ;  /* 0x0000000000007918 */ /* 0x000fe20000000000 */
[----:B-1----:R-:W1:Y:S01]  /*3a70*/  LDS R0, [UR8+0x14] ;  /* 0x00001408ff007984 */ /* 0x002e620008000800 */
[----:B------:R-:W-:Y:S01]  /*3a80*/  ULOP3.LUT UR4, UR42, 0xffff, URZ, 0xc0, !UPT ;  /* 0x0000ffff2a047892 */ /* 0x000fe2000f8ec0ff */
[----:B------:R-:W-:Y:S01]  /*3a90*/  UMOV UR5, 0xffff ;  /* 0x0000ffff00057882 */ /* 0x000fe20000000000 */
[----:B------:R-:W-:Y:S02]  /*3aa0*/  UMOV UR6, 0x1 ;  /* 0x0000000100067882 */ /* 0x000fe40000000000 */
[----:B------:R-:W-:-:S04]  /*3ab0*/  USHF.R.U32.HI UR4, URZ, 0x5, UR4 ;  /* 0x00000005ff047899 */ /* 0x000fc80008011604 */
[----:B------:R-:W-:Y:S02]  /*3ac0*/  USHF.L.U32 UR5, UR5, UR4, URZ ;  /* 0x0000000405057299 */ /* 0x000fe400080006ff */
[----:B------:R-:W-:-:S04]  /*3ad0*/  USHF.L.U32 UR4, UR6, UR4, URZ ;  /* 0x0000000406047299 */ /* 0x000fc800080006ff */
[----:B-1----:R-:W-:-:S04]  /*3ae0*/  LOP3.LUT R0, R0, UR5, RZ, 0xc0, !PT ;  /* 0x0000000500007c12 */ /* 0x002fc8000f8ec0ff */
[----:B------:R-:W-:-:S13]  /*3af0*/  ISETP.NE.AND P0, PT, R0, UR5, PT ;  /* 0x0000000500007c0c */ /* 0x000fda000bf05270 */
[----:B------:R-:W-:Y:S05]  /*3b00*/  @P0 BRA `(.L_x_70) ;  /* 0x0000000000580947 */ /* 0x000fea0003800000 */
[----:B------:R-:W1:Y:S02]  /*3b10*/  LDS R0, [UR8+0x18] ;  /* 0x00001808ff007984 */ /* 0x000e640008000800 */
[----:B-1----:R-:W-:-:S04]  /*3b20*/  LOP3.LUT R0, R0, UR4, RZ, 0xc0, !PT ;  /* 0x0000000400007c12 */ /* 0x002fc8000f8ec0ff */
[----:B------:R-:W-:-:S13]  /*3b30*/  ISETP.NE.AND P0, PT, R0, UR4, PT ;  /* 0x0000000400007c0c */ /* 0x000fda000bf05270 */
[----:B------:R-:W-:Y:S05]  /*3b40*/  @P0 BRA `(.L_x_71) ;  /* 0x00000000003c0947 */ /* 0x000fea0003800000 */
[----:B------:R-:W1:Y:S01]  /*3b50*/  S2R R2, SR_LANEID ;  /* 0x0000000000027919 */ /* 0x000e620000000000 */
[----:B------:R-:W-:-:S06]  /*3b60*/  ULOP3.LUT UR5, URZ, UR5, URZ, 0x33, !UPT ;  /* 0x00000005ff057292 */ /* 0x000fcc000f8e33ff */
[----:B------:R-:W-:-:S04]  /*3b70*/  IMAD.U32 R0, RZ, RZ, UR5 ;  /* 0x00000005ff007e24 */ /* 0x000fc8000f8e00ff */
[----:B------:R2:W4:Y:S02]  /*3b80*/  REDUX UR7, R0 ;  /* 0x00000000000773c4 */ /* 0x0005240000000000 */
[----:B------:R1:W-:Y:S01]  /*3b90*/  UTCATOMSWS.AND URZ, UR5 ;  /* 0x0000000500ff79e3 */ /* 0x0003e20008000000 */
[----:B--2---:R-:W-:Y:S01]  /*3ba0*/  LOP3.LUT R0, RZ, UR4, RZ, 0x33, !PT ;  /* 0x00000004ff007c12 */ /* 0x004fe2000f8e33ff */
[----:B------:R-:W-:Y:S02]  /*3bb0*/  VOTEU.ANY UR4, UPT, PT ;  /* 0x0000000000047886 */ /* 0x000fe400038e0100 */
[----:B------:R-:W-:Y:S02]  /*3bc0*/  UFLO.U32 UR4, UR4 ;  /* 0x00000004000472bd */ /* 0x000fe400080e0000 */
[----:B------:R-:W2:Y:S04]  /*3bd0*/  REDUX UR6, R0 ;  /* 0x00000000000673c4 */ /* 0x000ea80000000000 */
[----:B-1----:R-:W-:-:S02]  /*3be0*/  ISETP.EQ.U32.AND P0, PT, R2, UR4, PT ;  /* 0x0000000402007c0c */ /* 0x002fc4000bf02070 */
[----:B----4-:R-:W-:-:S11]  /*3bf0*/  MOV R2, UR7 ;  /* 0x0000000700027c02 */ /* 0x010fd60008000f00 */
[----:B------:R1:W-:Y:S01]  /*3c00*/  @P0 ATOMS.AND RZ, [UR8+0x14], R2 ;  /* 0x00001402ffff098c */ /* 0x0003e2000a800008 */
[----:B--2---:R-:W-:-:S05]  /*3c10*/  IMAD.U32 R0, RZ, RZ, UR6 ;  /* 0x00000006ff007e24 */ /* 0x004fca000f8e00ff */
[----:B------:R1:W-:Y:S01]  /*3c20*/  @P0 ATOMS.AND RZ, [UR8+0x18], R0 ;  /* 0x00001800ffff098c */ /* 0x0003e2000a800008 */
[----:B------:R-:W-:Y:S05]  /*3c30*/  BRA `(.L_x_72) ;  /* 0x0000000000147947 */ /* 0x000fea0003800000 */
.L_x_71:
[----:B------:R-:W-:Y:S02]  /*3c40*/  MOV R2, 0x3c60 ;  /* 0x00003c6000027802 */ /* 0x000fe40000000f00 */
[----:B---3-5:R-:W-:Y:S05]  /*3c50*/  CALL.REL.NOINC `($__internal_0_$__cuda_sm10x_tcgen05_guardrail_trap_col_being_dealloced_not_returned_by_alloc) ;  /* 0x0000003000b47944 */ /* 0x028fea0003c00000 */
[----:B------:R-:W-:Y:S05]  /*3c60*/  BRA `(.L_x_72) ;  /* 0x0000000000087947 */ /* 0x000fea0003800000 */
.L_x_70:
[----:B------:R-:W-:Y:S02]  /*3c70*/  MOV R2, 0x3c90 ;  /* 0x00003c9000027802 */ /* 0x000fe40000000f00 */
[----:B---3-5:R-:W-:Y:S05]  /*3c80*/  CALL.REL.NOINC `($__internal_2_$__cuda_sm10x_tcgen05_guardrail_trap_unallocated_columns_being_dealloced) ;  /* 0x0000003000c07944 */ /* 0x028fea0003c00000 */
.L_x_72:
[----:B------:R-:W-:Y:S01]  /*3c90*/  NOP ;  /* 0x0000000000007918 */ /* 0x000fe20000000000 */
[----:B------:R-:W-:Y:S05]  /*3ca0*/  EXIT ;  /* 0x000000000000794d */ /* 0x000fea0003800000 */
.L_x_54:
[----:B------:R-:W-:-:S09]  /*3cb0*/  UISETP.NE.OR UP0, UPT, UR22, 0x3, !UP3 ;  /* 0x000000031600788c */ /* 0x000fd2000df05670 */
[----:B------:R-:W-:Y:S05]  /*3cc0*/  BRA.U UP0, `(.L_x_73) ;  /* 0x0000000d00087547 */ /* 0x000fea000b800000 */
[----:B------:R-:W1:Y:S01]  /*3cd0*/  LDCU UR26, c[0x0][0x370] ;  /* 0x00006e00ff1a77ac */ /* 0x000e620008000800 */
[----:B------:R-:W2:Y:S01]  /*3ce0*/  LDC.64 R16, c[0x0][0x348] ;  /* 0x0000d200ff107b82 */ /* 0x000ea20000000a00 */
[----:B------:R-:W-:Y:S02]  /*3cf0*/  HFMA2 R13, -RZ, RZ, 0, 0 ;  /* 0x00000000ff0d7431 */ /* 0x000fe400000001ff */
[----:B------:R-:W-:Y:S01]  /*3d00*/  IMAD.MOV.U32 R15, RZ, RZ, 0x1 ;  /* 0x00000001ff0f7424 */ /* 0x000fe200078e00ff */
[----:B------:R-:W1:Y:S01]  /*3d10*/  LDCU.128 UR28, c[0x0][0xb10] ;  /* 0x00016200ff1c77ac */ /* 0x000e620008000c00 */
[----:B------:R-:W-:Y:S01]  /*3d20*/  IMAD.MOV.U32 R14, RZ, RZ, RZ ;  /* 0x000000ffff0e7224 */ /* 0x000fe200078e00ff */
[----:B------:R-:W-:Y:S01]  /*3d30*/  MOV R12, 0x1000 ;  /* 0x00001000000c7802 */ /* 0x000fe20000000f00 */
[----:B------:R-:W3:Y:S01]  /*3d40*/  LDCU UR25, c[0x0][0x374] ;  /* 0x00006e80ff1977ac */ /* 0x000ee20008000800 */
[----:B------:R-:W4:Y:S01]  /*3d50*/  LDC.64 R2, c[0x0][0x888] ;  /* 0x00022200ff027b82 */ /* 0x000f220000000a00 */
[----:B------:R-:W3:Y:S01]  /*3d60*/  LDCU UR16, c[0x0][0xb0c] ;  /* 0x00016180ff1077ac */ /* 0x000ee20008000800 */
[----:B------:R-:W2:Y:S06]  /*3d70*/  LDCU UR35, c[0x0][0xb20] ;  /* 0x00016400ff2377ac */ /* 0x000eac0008000800 */
[----:B------:R-:W4:Y:S01]  /*3d80*/  LDC.64 R4, c[0x0][0x890] ;  /* 0x00022400ff047b82 */ /* 0x000f220000000a00 */
[----:B------:R-:W2:Y:S01]  /*3d90*/  LDCU UR4, c[0x0][0xb30] ;  /* 0x00016600ff0477ac */ /* 0x000ea20008000800 */
[----:B------:R-:W-:Y:S01]  /*3da0*/  UMOV UR17, 0x400 ;  /* 0x0000040000117882 */ /* 0x000fe20000000000 */
[----:B-1----:R-:W-:-:S02]  /*3db0*/  UIMAD.WIDE.U32 UR32, UR26, UR28, URZ ;  /* 0x0000001c1a2072a5 */ /* 0x002fc4000f8e00ff */
[----:B---3--:R-:W-:Y:S02]  /*3dc0*/  UIMAD.WIDE.U32 UR6, UR25, UR31, URZ ;  /* 0x0000001f190672a5 */ /* 0x008fe4000f8e00ff */
[----:B------:R-:W-:Y:S02]  /*3dd0*/  ULEA UR17, UR48, UR17, 0x18 ;  /* 0x0000001130117291 */ /* 0x000fe4000f8ec0ff */
[----:B------:R-:W-:Y:S02]  /*3de0*/  UPLOP3.LUT UP3, UPT, UPT, UPT, UPT, 0x40, 0x4 ;  /* 0x000000000004789c */ /* 0x000fe40003f6e870 */
[----:B------:R-:W-:Y:S01]  /*3df0*/  UIADD3 UR5, UPT, UPT, UR17, 0x30, URZ ;  /* 0x0000003011057890 */ /* 0x000fe2000fffe0ff */
[----:B------:R-:W-:Y:S01]  /*3e00*/  UMOV UR32, UR33 ;  /* 0x0000002100207c82 */ /* 0x000fe20008000000 */
[----:B------:R-:W-:Y:S01]  /*3e10*/  UMOV UR27, UR7 ;  /* 0x00000007001b7c82 */ /* 0x000fe20008000000 */
[----:B------:R-:W-:Y:S02]  /*3e20*/  UISETP.GE.AND UP0, UPT, UR40, 0x1, UPT ;  /* 0x000000012800788c */ /* 0x000fe4000bf06270 */
[----:B------:R-:W-:Y:S01]  /*3e30*/  UISETP.NE.AND UP4, UPT, UR40, 0x1, UPT ;  /* 0x000000012800788c */ /* 0x000fe2000bf85270 */
[----:B------:R-:W1:Y:S01]  /*3e40*/  LDCU.64 UR14, c[0x0][0xb28] ;  /* 0x00016500ff0e77ac */ /* 0x000e620008000a00 */
[----:B------:R-:W-:-:S02]  /*3e50*/  UISETP.NE.AND UP6, UPT, UR16, 0x1, UPT ;  /* 0x000000011000788c */ /* 0x000fc4000bfc5270 */
[----:B------:R-:W-:Y:S02]  /*3e60*/  UISETP.NE.AND UP5, UPT, UR30, 0x1, UPT ;  /* 0x000000011e00788c */ /* 0x000fe4000bfa5270 */
[----:B------:R-:W-:Y:S02]  /*3e70*/  UPRMT UR48, UR48, 0x654, UR5 ;  /* 0x0000065430307896 */ /* 0x000fe40008000005 */
[----:B------:R-:W-:Y:S02]  /*3e80*/  USHF.R.U32.HI UR32, URZ, UR29, UR32 ;  /* 0x0000001dff207299 */ /* 0x000fe40008011620 */
[----:B--2---:R-:W-:Y:S02]  /*3e90*/  USHF.R.U32.HI UR27, URZ, UR35, UR27 ;  /* 0x00000023ff1b7299 */ /* 0x004fe4000801161b */
[----:B------:R-:W-:-:S11]  /*3ea0*/  UISETP.NE.AND UP2, UPT, UR4, 0x1, UPT ;  /* 0x000000010400788c */ /* 0x000fd6000bf45270 */
.L_x_81:
[C---:B------:R-:W-:Y:S02]  /*3eb0*/  LEA R7, R14.reuse, UR17, 0x3 ;  /* 0x000000110e077c11 */ /* 0x040fe4000f8e18ff */
[----:B------:R-:W-:Y:S02]  /*3ec0*/  SHF.L.U32 R0, R13, 0x1f, RZ ;  /* 0x0000001f0d007819 */ /* 0x000fe400000006ff */
[----:B------:R-:W-:Y:S02]  /*3ed0*/  LEA R8, R14, UR17, 0x4 ;  /* 0x000000110e087c11 */ /* 0x000fe4000f8e20ff */
[----:B--2---:R-:W2:Y:S02]  /*3ee0*/  SYNCS.PHASECHK.TRANS64.TRYWAIT P0, [R7+URZ+0x50], R0 ;  /* 0x00005000070075a7 */ /* 0x004ea400080011ff */
[----:B--2---:R-:W-:Y:S05]  /*3ef0*/  @!P0 BRA `(.L_x_74) ;  /* 0x0000002c00888947 */ /* 0x004fea0003800000 */
.L_x_126:
[----:B------:R-:W3:Y:S01]  /*3f00*/  LDS.128 R8, [R8+0xe0] ;  /* 0x0000e00008087984 */ /* 0x000ee20000000c00 */
[----:B------:R-:W-:Y:S01]  /*3f10*/  UISETP.GE.AND UP0, UPT, UR40, 0x1, UPT ;  /* 0x000000012800788c */ /* 0x000fe2000bf06270 */
[----:B------:R-:W-:Y:S01]  /*3f20*/  @!PT LDS RZ, [RZ] ;  /* 0x00000000fffff984 */ /* 0x000fe20000000800 */
[----:B------:R-:W-:Y:S01]  /*3f30*/  @!PT LDS RZ, [RZ] ;  /* 0x00000000fffff984 */ /* 0x000fe20000000800 */
[----:B------:R-:W-:Y:S01]  /*3f40*/  @!PT LDS RZ, [RZ] ;  /* 0x00000000fffff984 */ /* 0x000fe20000000800 */
[----:B------:R-:W-:Y:S01]  /*3f50*/  @!PT LDS RZ, [RZ] ;  /* 0x00000000fffff984 */ /* 0x000fe20000000800 */
[----:B------:R1:W-:Y:S06]  /*3f60*/  MEMBAR.ALL.CTA ;  /* 0x0000000000007992 */ /* 0x0003ec0000008000 */
[----:B-1----:R-:W1:Y:S01]  /*3f70*/  FENCE.VIEW.ASYNC.S ;  /* 0x00000000000073c6 */ /* 0x002e620000000000 */
[----:B---3--:R-:W-:Y:S11]  /*3f80*/  LOP3.LUT P0, RZ, R10, 0x1, RZ, 0xc0, !PT ;  /* 0x000000010aff7812 */ /* 0x008ff6000780c0ff */
[----:B------:R-:W-:Y:S02]  /*3f90*/  @!UPT UIADD3 URZ, UPT, UPT, URZ, URZ, URZ ;  /* 0x000000fffffff290 */ /* 0x000fe4000fffe0ff */
[----:B-1----:R-:W-:Y:S01]  /*3fa0*/  VOTEU.ANY UP1, P0 ;  /* 0x0000000000ff7886 */ /* 0x002fe20000020100 */
[----:B------:R-:W-:Y:S11]  /*3fb0*/  PLOP3.LUT P0, PT, PT, PT, UP1, 0x80, 0x8 ;  /* 0x000000000008781c */ /* 0x000ff60003f0f018 */
[----:B------:R-:W-:Y:S02]  /*3fc0*/  @!UPT UIADD3 URZ, UPT, UPT, URZ, URZ, URZ ;  /* 0x000000fffffff290 */ /* 0x000fe4000fffe0ff */
[----:B--2---:R-:W-:Y:S02]  /*3fd0*/  @P0 SHF.R.U32.HI R0, RZ, 0x10, R9 ;  /* 0x00000010ff000819 */ /* 0x004fe40000011609 */
[----:B------:R-:W-:Y:S02]  /*3fe0*/  @P0 MOV R6, R8 ;  /* 0x0000000800060202 */ /* 0x000fe40000000f00 */
[----:B------:R-:W-:Y:S01]  /*3ff0*/  @P0 R2UR UR4, R0 ;  /* 0x00000000000402ca */ /* 0x000fe200000e0000 */
[----:B------:R-:W-:Y:S01]  /*4000*/  VIADD R0, R7, 0x60 ;  /* 0x0000006007007836 */ /* 0x000fe20000000000 */
[----:B------:R-:W-:Y:S02]  /*4010*/  @P0 LOP3.LUT R8, R9, 0xffff, RZ, 0xc0, !PT ;  /* 0x0000ffff09080812 */ /* 0x000fe400078ec0ff */
[----:B------:R-:W-:Y:S02]  /*4020*/  @P0 R2UR UR6, R6 ;  /* 0x00000000060602ca */ /* 0x000fe400000e0000 */
[----:B------:R-:W-:Y:S02]  /*4030*/  PRMT R0, RZ, 0x654, R0 ;  /* 0x00000654ff007816 */ /* 0x000fe40000000000 */
[----:B------:R-:W-:Y:S02]  /*4040*/  @P0 R2UR UR5, R8 ;  /* 0x00000000080502ca */ /* 0x000fe400000e0000 */
[----:B------:R1:W-:Y:S03]  /*4050*/  SYNCS.ARRIVE.TRANS64.RED.A1T0 RZ, [R0+URZ], RZ ;  /* 0x000000ff00ff79a7 */ /* 0x0003e600081004ff */
[----:B------:R-:W-:Y:S04]  /*4060*/  @UP1 UMOV UR24, UR4 ;  /* 0x0000000400181c82 */ /* 0x000fe80008000000 */
[----:B------:R-:W-:Y:S04]  /*4070*/  @UP1 UMOV UR13, UR6 ;  /* 0x00000006000d1c82 */ /* 0x000fe80008000000 */
[----:B------:R-:W-:Y:S01]  /*4080*/  @UP1 UMOV UR7, UR5 ;  /* 0x0000000500071c82 */ /* 0x000fe20008000000 */
[----:B------:R-:W-:Y:S05]  /*4090*/  BRA.U !UP0, `(.L_x_75) ;  /* 0x0000000108a47547 */ /* 0x000fea000b800000 */
[----:B------:R-:W-:Y:S02]  /*40a0*/  UIMAD.WIDE.U32 UR10, UR7, UR31, URZ ;  /* 0x0000001f070a72a5 */ /* 0x000fe4000f8e00ff */
[----:B------:R-:W-:Y:S02]  /*40b0*/  UIMAD.WIDE.U32 UR18, UR13, UR28, URZ ;  /* 0x0000001c0d1272a5 */ /* 0x000fe4000f8e00ff */
[----:B------:R-:W-:Y:S02]  /*40c0*/  USEL UR4, UR25, UR27, !UP5 ;  /* 0x0000001b19047287 */ /* 0x000fe4000e800000 */
[----:B------:R-:W-:Y:S02]  /*40d0*/  USEL UR8, UR26, UR32, !UP6 ;  /* 0x000000201a087287 */ /* 0x000fe4000f000000 */
[----:B------:R-:W-:Y:S02]  /*40e0*/  UIMAD.WIDE.U32 UR20, UR4, UR14, URZ ;  /* 0x0000000e041472a5 */ /* 0x000fe4000f8e00ff */
[----:B------:R-:W-:Y:S01]  /*40f0*/  UIMAD.WIDE.U32 UR22, UR8, UR14, URZ ;  /* 0x0000000e081672a5 */ /* 0x000fe2000f8e00ff */
[----:B------:R-:W-:Y:S02]  /*4100*/  UMOV UR5, UR11 ;  /* 0x0000000b00057c82 */ /* 0x000fe40008000000 */
[----:B------:R-:W-:Y:S03]  /*4110*/  USHF.R.U32.HI UR6, URZ, UR35, UR5 ;  /* 0x00000023ff067299 */ /* 0x000fe60008011605 */
[----:B------:R-:W-:Y:S01]  /*4120*/  UMOV UR5, UR19 ;  /* 0x0000001300057c82 */ /* 0x000fe20008000000 */
[----:B------:R-:W-:Y:S02]  /*4130*/  USEL UR6, UR7, UR6, !UP5 ;  /* 0x0000000607067287 */ /* 0x000fe4000e800000 */
[----:B------:R-:W-:Y:S02]  /*4140*/  USHF.R.U32.HI UR9, URZ, UR29, UR5 ;  /* 0x0000001dff097299 */ /* 0x000fe40008011605 */
[----:B------:R-:W-:Y:S01]  /*4150*/  UIMAD.WIDE.U32 UR10, UR6, UR14, URZ ;  /* 0x0000000e060a72a5 */ /* 0x000fe2000f8e00ff */
[----:B------:R-:W-:Y:S02]  /*4160*/  UMOV UR5, UR21 ;  /* 0x0000001500057c82 */ /* 0x000fe40008000000 */
[----:B------:R-:W-:Y:S03]  /*4170*/  @UP4 USHF.R.U32.HI UR4, URZ, UR15, UR5 ;  /* 0x0000000fff044299 */ /* 0x000fe60008011605 */
[----:B------:R-:W-:Y:S01]  /*4180*/  UMOV UR5, UR23 ;  /* 0x0000001700057c82 */ /* 0x000fe20008000000 */
[----:B------:R-:W-:Y:S02]  /*4190*/  UIMAD UR4, UR40, UR4, URZ ;  /* 0x00000004280472a4 */ /* 0x000fe4000f8e02ff */
[----:B------:R-:W-:Y:S02]  /*41a0*/  @UP4 USHF.R.U32.HI UR8, URZ, UR15, UR5 ;  /* 0x0000000fff084299 */ /* 0x000fe40008011605 */
[----:B------:R-:W-:Y:S02]  /*41b0*/  USEL UR5, UR13, UR9, !UP6 ;  /* 0x000000090d057287 */ /* 0x000fe4000f000000 */
[----:B------:R-:W-:Y:S02]  /*41c0*/  UIMAD UR9, UR40, UR8, URZ ;  /* 0x00000008280972a4 */ /* 0x000fe4000f8e02ff */
[----:B------:R-:W-:Y:S03]  /*41d0*/  UISETP.GE.AND UP0, UPT, UR6, UR4, UPT ;  /* 0x000000040600728c */ /* 0x000fe6000bf06270 */
[----:B------:R-:W-:Y:S01]  /*41e0*/  UMOV UR4, UR11 ;  /* 0x0000000b00047c82 */ /* 0x000fe20008000000 */
[----:B------:R-:W-:Y:S02]  /*41f0*/  UISETP.GE.OR UP0, UPT, UR5, UR9, UP0 ;  /* 0x000000090500728c */ /* 0x000fe40008706670 */
[----:B------:R-:W-:Y:S02]  /*4200*/  USHF.R.U32.HI UR4, URZ, UR15, UR4 ;  /* 0x0000000fff047299 */ /* 0x000fe40008011604 */
[----:B------:R-:W-:Y:S02]  /*4210*/  UIMAD.WIDE.U32 UR10, UR5, UR14, URZ ;  /* 0x0000000e050a72a5 */ /* 0x000fe4000f8e00ff */
[----:B------:R-:W-:Y:S04]  /*4220*/  USEL UR12, UR6, UR4, !UP4 ;  /* 0x00000004060c7287 */ /* 0x000fe8000e000000 */
[----:B------:R-:W-:Y:S01]  /*4230*/  UIADD3 UR9, UPT, UPT, -UR12, URZ, URZ ;  /* 0x000000ff0c097290 */ /* 0x000fe2000fffe1ff */
[----:B------:R-:W-:Y:S02]  /*4240*/  @!UP0 UMOV UR4, UR11 ;  /* 0x0000000b00048c82 */ /* 0x000fe40008000000 */
[----:B------:R-:W-:Y:S02]  /*4250*/  @!UP0 USHF.R.U32.HI UR4, URZ, UR15, UR4 ;  /* 0x0000000fff048299 */ /* 0x000fe40008011604 */
[----:B------:R-:W-:Y:S02]  /*4260*/  UIMAD UR9, UR40, UR9, UR6 ;  /* 0x00000009280972a4 */ /* 0x000fe4000f8e0206 */
[----:B------:R-:W-:Y:S04]  /*4270*/  @!UP0 USEL UR4, UR5, UR4, !UP4 ;  /* 0x0000000405048287 */ /* 0x000fe8000e000000 */
[----:B------:R-:W-:Y:S02]  /*4280*/  @!UP0 UIMAD UR9, UR8, UR9, UR4 ;  /* 0x00000009080982a4 */ /* 0x000fe4000f8e0204 */
[----:B------:R-:W-:Y:S02]  /*4290*/  @!UP0 UIADD3 UR10, UPT, UPT, UR12, -UR4, URZ ;  /* 0x800000040c0a8290 */ /* 0x000fe4000fffe0ff */
[----:B------:R-:W-:Y:S02]  /*42a0*/  UIADD3 UR4, UPT, UPT, -UR5, URZ, URZ ;  /* 0x000000ff05047290 */ /* 0x000fe4000fffe1ff */
[----:B------:R-:W-:Y:S02]  /*42b0*/  UIADD3 UR8, UPT, UPT, -UR6, URZ, URZ ;  /* 0x000000ff06087290 */ /* 0x000fe4000fffe1ff */
[----:B------:R-:W-:Y:S02]  /*42c0*/  @!UP0 UIMAD UR6, UR10, UR40, UR5 ;  /* 0x000000280a0682a4 */ /* 0x000fe4000f8e0205 */
[----:B------:R-:W-:Y:S02]  /*42d0*/  UIMAD UR13, UR16, UR4, UR13 ;  /* 0x00000004100d72a4 */ /* 0x000fe4000f8e020d */
[----:B------:R-:W-:Y:S01]  /*42e0*/  UIMAD UR7, UR30, UR8, UR7 ;  /* 0x000000081e0772a4 */ /* 0x000fe2000f8e0207 */
[----:B------:R-:W-:Y:S02]  /*42f0*/  @!UP0 UMOV UR5, UR9 ;  /* 0x0000000900058c82 */ /* 0x000fe40008000000 */
[----:B------:R-:W-:Y:S02]  /*4300*/  UIMAD UR13, UR5, UR16, UR13 ;  /* 0x00000010050d72a4 */ /* 0x000fe4000f8e020d */
[----:B------:R-:W-:Y:S11]  /*4310*/  UIMAD UR7, UR6, UR30, UR7 ;  /* 0x0000001e060772a4 */ /* 0x000ff6000f8e0207 */
[----:B------:R-:W-:Y:S01]  /*4320*/  @!UPT UIADD3 URZ, UPT, UPT, URZ, URZ, URZ ;  /* 0x000000fffffff290 */ /* 0x000fe2000fffe0ff */
.L_x_75:
[----:B------:R-:W2:Y:S01]  /*4330*/  @!UP2 LDCU.128 UR20, c[0x0][0xb10] ;  /* 0x00016200ff14a7ac */ /* 0x000ea20008000c00 */
[C---:B----4-:R-:W-:Y:S02]  /*4340*/  ISETP.NE.U32.AND P1, PT, R4.reuse, RZ, PT ;  /* 0x000000ff0400720c */ /* 0x050fe40003f25070 */
[----:B------:R-:W-:Y:S02]  /*4350*/  ISETP.NE.U32.AND P0, PT, R4, RZ, PT ;  /* 0x000000ff0400720c */ /* 0x000fe40003f05070 */
[C---:B------:R-:W-:Y:S02]  /*4360*/  ISETP.NE.AND.EX P1, PT, R5.reuse, RZ, PT, P1 ;  /* 0x000000ff0500720c */ /* 0x040fe40003f25310 */
[----:B------:R-:W-:Y:S01]  /*4370*/  ISETP.NE.AND.EX P0, PT, R5, RZ, PT, P0 ;  /* 0x000000ff0500720c */ /* 0x000fe20003f05300 */
[----:B------:R-:W3:Y:S01]  /*4380*/  @!UP2 LDCU UR5, c[0x0][0xb0c] ;  /* 0x00016180ff05a7ac */ /* 0x000ee20008000800 */
[----:B------:R-:W-:Y:S01]  /*4390*/  SHF.L.U32 R6, R15, 0x1f, RZ ;  /* 0x0000001f0f067819 */ /* 0x000fe200000006ff */
[----:B--2---:R-:W-:Y:S07]  /*43a0*/  UIMAD.WIDE.U32 UR8, UR13, UR20, URZ ;  /* 0x000000140d0872a5 */ /* 0x004fee000f8e00ff */
[----:B------:R-:W-:Y:S01]  /*43b0*/  @!UP2 UMOV UR4, UR9 ;  /* 0x000000090004ac82 */ /* 0x000fe20008000000 */
[----:B---3--:R-:W-:Y:S02]  /*43c0*/  @!UP2 UISETP.NE.AND UP0, UPT, UR5, 0x1, UPT ;  /* 0x000000010500a88c */ /* 0x008fe4000bf05270 */
[----:B------:R-:W-:Y:S02]  /*43d0*/  @!UP2 USHF.R.U32.HI UR4, URZ, UR21, UR4 ;  /* 0x00000015ff04a299 */ /* 0x000fe40008011604 */
[----:B------:R-:W-:Y:S02]  /*43e0*/  UIMAD.WIDE.U32 UR8, UR7, UR23, URZ ;  /* 0x00000017070872a5 */ /* 0x000fe4000f8e00ff */
[----:B------:R-:W-:Y:S02]  /*43f0*/  @!UP2 USEL UR10, UR13, UR4, !UP0 ;  /* 0x000000040d0aa287 */ /* 0x000fe4000c000000 */
[----:B------:R-:W-:Y:S03]  /*4400*/  @!UP2 UISETP.NE.AND UP0, UPT, UR22, 0x1, UPT ;  /* 0x000000011600a88c */ /* 0x000fe6000bf05270 */
[----:B------:R-:W-:Y:S02]  /*4410*/  @!UP2 UMOV UR6, UR9 ;  /* 0x000000090006ac82 */ /* 0x000fe40008000000 */
[----:B------:R-:W2:Y:S02]  /*4420*/  @!UP2 LDCU UR4, c[0x0][0xb20] ;  /* 0x00016400ff04a7ac */ /* 0x000ea40008000800 */
[----:B--2---:R-:W-:Y:S04]  /*4430*/  @!UP2 USHF.R.U32.HI UR6, URZ, UR4, UR6 ;  /* 0x00000004ff06a299 */ /* 0x004fe80008011606 */
[----:B------:R-:W-:Y:S04]  /*4440*/  @!UP2 USEL UR6, UR7, UR6, !UP0 ;  /* 0x000000060706a287 */ /* 0x000fe8000c000000 */
[----:B------:R-:W-:Y:S02]  /*4450*/  @!UP2 UIADD3 UR4, UPT, UPT, -UR10, UR6, URZ ;  /* 0x000000060a04a290 */ /* 0x000fe4000fffe1ff */
[----:B------:R-:W-:Y:S02]  /*4460*/  @!UP2 UIADD3 UR6, UPT, UPT, UR10, -UR6, URZ ;  /* 0x800000060a06a290 */ /* 0x000fe4000fffe0ff */
[----:B------:R-:W-:Y:S02]  /*4470*/  @!UP2 UIMAD UR13, UR4, UR5, UR13 ;  /* 0x00000005040da2a4 */ /* 0x000fe4000f8e020d */
[----:B------:R-:W-:Y:S01]  /*4480*/  @!UP2 UIMAD UR7, UR6, UR22, UR7 ;  /* 0x000000160607a2a4 */ /* 0x000fe2000f8e0207 */
[----:B------:R-:W-:Y:S11]  /*4490*/  BRA.U UP3, `(.L_x_76) ;  /* 0x0000000103107547 */ /* 0x000ff6000b800000 */
[----:B------:R-:W-:Y:S04]  /*44a0*/  MOV R7, UR34 ;  /* 0x0000002200077c02 */ /* 0x000fe80008000f00 */
[----:B------:R-:W-:Y:S04]  /*44b0*/  SHF.L.U32 R7, R7, 0x1f, RZ ;  /* 0x0000001f07077819 */ /* 0x000fe800000006ff */
[----:B------:R-:W2:Y:S02]  /*44c0*/  SYNCS.PHASECHK.TRANS64.TRYWAIT P2, [UR17+0x48], R7 ;  /* 0x00004807ff0075a7 */ /* 0x000ea40008041111 */
[----:B--2---:R-:W-:Y:S05]  /*44d0*/  @!P2 BRA `(.L_x_77) ;  /* 0x000000280024a947 */ /* 0x004fea0003800000 */
.L_x_76:
[----:B------:R-:W-:Y:S05]  /*44e0*/  @!P1 BRA `(.L_x_78) ;  /* 0x0000000000309947 */ /* 0x000fea0003800000 */
[----:B------:R-:W-:Y:S01]  /*44f0*/  ISETP.NE.U32.AND P1, PT, R2, RZ, PT ;  /* 0x000000ff0200720c */ /* 0x000fe20003f25070 */
[----:B------:R-:W2:Y:S01]  /*4500*/  LDCU.64 UR4, c[0x0][0x358] ;  /* 0x00006b00ff0477ac */ /* 0x000ea20008000a00 */
[----:B------:R-:W-:Y:S02]  /*4510*/  IMAD.MOV.U32 R79, RZ, RZ, 0x1 ;  /* 0x00000001ff4f7424 */ /* 0x000fe400078e00ff */
[----:B------:R-:W-:Y:S11]  /*4520*/  ISETP.NE.AND.EX P1, PT, R3, RZ, PT, P1 ;  /* 0x000000ff0300720c */ /* 0x000ff60003f25310 */
[----:B------:R-:W-:Y:S02]  /*4530*/  @!UPT UIADD3 URZ, UPT, UPT, URZ, URZ, URZ ;  /* 0x000000fffffff290 */ /* 0x000fe4000fffe0ff */
[----:B------:R-:W3:Y:S01]  /*4540*/  @P1 LDC.64 R8, c[0x0][0x888] ;  /* 0x00022200ff081b82 */ /* 0x000ee20000000a00 */
[----:B-1----:R-:W-:Y:S04]  /*4550*/  @P1 IMAD R0, R4, UR36, RZ ;  /* 0x0000002404001c24 */ /* 0x002fe8000f8e02ff */
[----:B---3--:R-:W-:Y:S04]  /*4560*/  @P1 IMAD.WIDE R8, R0, 0x4, R8 ;  /* 0x0000000400081825 */ /* 0x008fe800078e0208 */
[----:B------:R-:W-:Y:S01]  /*4570*/  HFMA2 R0, -RZ, RZ, 0, 5.9604644775390625e-08 ;  /* 0x00000001ff007431 */ /* 0x000fe200000001ff */
[----:B--2--5:R2:W5:Y:S04]  /*4580*/  @P1 LDG.E R39, desc[UR4][R8.64] ;  /* 0x0000000408271981 */ /* 0x024568000c1e1900 */
[----:B------:R-:W-:Y:S01]  /*4590*/  @!P1 PRMT R79, R0, 0x7610, R79 ;  /* 0x00007610004f9816 */ /* 0x000fe2000000004f */
[----:B--2---:R-:W3:Y:S06]  /*45a0*/  @!P1 LDC R39, c[0x0][0x880] ;  /* 0x00022000ff279b82 */ /* 0x004eec0000000800 */
.L_x_78:
[----:B---3-5:R-:W-:Y:S01]  /*45b0*/  @!P0 FSETP.EQ.AND P1, PT, R39, RZ, PT ;  /* 0x000000ff2700820b */ /* 0x028fe20003f22000 */
[----:B------:R-:W-:Y:S01]  /*45c0*/  @!UPT UIADD3 URZ, UPT, UPT, URZ, URZ, URZ ;  /* 0x000000fffffff290 */ /* 0x000fe2000fffe0ff */
[----:B------:R-:W-:Y:S11]  /*45d0*/  @!P0 BRA `(.L_x_79) ;  /* 0x0000000000188947 */ /* 0x000ff60003800000 */
[----:B------:R-:W-:Y:S02]  /*45e0*/  LOP3.LUT P0, RZ, R79, 0xff, RZ, 0xc0, !PT ;  /* 0x000000ff4fff7812 */ /* 0x000fe4000780c0ff */
[----:B------:R-:W-:Y:S04]  /*45f0*/  ISETP.NE.U32.AND P1, PT, R2, RZ, PT ;  /* 0x000000ff0200720c */ /* 0x000fe80003f25070 */
[----:B------:R-:W-:Y:S04]  /*4600*/  ISETP.NE.AND.EX P1, PT, R3, RZ, PT, P1 ;  /* 0x000000ff0300720c */ /* 0x000fe80003f25310 */
[----:B------:R-:W-:Y:S03]  /*4610*/  PLOP3.LUT P1, PT, P1, PT, PT, 0x8, 0x80 ;  /* 0x000000000080781c */ /* 0x000fe60000f2e170 */
[----:B------:R-:W-:Y:S11]  /*4620*/  @P0 FSETP.EQ.AND P1, PT, R39, RZ, PT ;  /* 0x000000ff2700020b */ /* 0x000ff60003f22000 */
[----:B------:R-:W-:Y:S02]  /*4630*/  @!UPT UIADD3 URZ, UPT, UPT, URZ, URZ, URZ ;  /* 0x000000fffffff290 */ /* 0x000fe4000fffe0ff */
.L_x_79:
[----:B------:R-:W2:Y:S01]  /*4640*/  SYNCS.PHASECHK.TRANS64.TRYWAIT P0, [UR17+0x38], R6 ;  /* 0x00003806ff0075a7 */ /* 0x000ea20008001111 */
[----:B------:R-:W-:Y:S02]  /*4650*/  ELECT P2, URZ, PT ;  /* 0x0000000000ff782f */ /* 0x000fe40003840000 */
[----:B------:R-:W-:Y:S01]  /*4660*/  IADD3 R14, PT, PT, R14, 0x1, RZ ;  /* 0x000000010e0e7810 */ /* 0x000fe20007ffe0ff */
[----:B--2---:R-:W-:Y:S10]  /*4670*/  @!P0 BRA `(.L_x_80) ;  /* 0x0000002400d48947 */ /* 0x004ff40003800000 */
.L_x_129:
[----:B------:R-:W-:Y:S01]  /*4680*/  PLOP3.LUT P1, PT, P1, P2, PT, 0xf2, 0x2f ;  /* 0x00000000002f781c */ /* 0x000fe20000f25e72 */
[----:B------:R-:W-:Y:S01]  /*4690*/  UMOV UR18, 0x0 ;  /* 0x0000000000127882 */ /* 0x000fe20000000000 */
[----:B------:R-:W-:Y:S01]  /*46a0*/  UMOV UR19, 0x10000000 ;  /* 0x1000000000137882 */ /* 0x000fe20000000000 */
[----:B------:R-:W-:Y:S01]  /*46b0*/  UMOV UR12, UR36 ;  /* 0x00000024000c7c82 */ /* 0x000fe20008000000 */
[----:B------:R-:W-:Y:S01]  /*46c0*/  LOP3.LUT R15, R15, 0x1, RZ, 0x3c, !PT ;  /* 0x000000010f0f7812 */ /* 0x000fe200078e3cff */
[----:B------:R-:W-:Y:S01]  /*46d0*/  UPLOP3.LUT UP3, UPT, UPT, UPT, UPT, 0x80, 0x8 ;  /* 0x000000000008789c */ /* 0x000fe20003f6f070 */
[----:B------:R-:W-:Y:S07]  /*46e0*/  UMOV UR36, UR24 ;  /* 0x0000001800247c82 */ /* 0x000fee0008000000 */
[----:B-1----:R-:W-:Y:S01]  /*46f0*/  @!P1 IADD3 R6, P0, PT, R16, 0x580, RZ ;  /* 0x0000058010069810 */ /* 0x002fe20007f1e0ff */
[----:B------:R-:W-:Y:S03]  /*4700*/  VOTEU.ALL UP0, P1 ;  /* 0x0000000000ff7886 */ /* 0x000fe60000800000 */
[----:B------:R-:W-:Y:S01]  /*4710*/  @!P1 R2UR UR5, R6 ;  /* 0x00000000060592ca */ /* 0x000fe200000e0000 */
[----:B------:R-:W-:Y:S01]  /*4720*/  @!P1 IMAD.X R0, RZ, RZ, R17, P0 ;  /* 0x000000ffff009224 */ /* 0x000fe200000e0611 */
[----:B------:R-:W-:Y:S01]  /*4730*/  @!UP0 USHF.L.U32 UR10, UR45, 0x6, URZ ;  /* 0x000000062d0a8899 */ /* 0x000fe200080006ff */
[----:B------:R-:W-:Y:S01]  /*4740*/  ISETP.NE.AND P0, PT, R14, 0x2, PT ;  /* 0x000000020e00780c */ /* 0x000fe20003f05270 */
[----:B------:R-:W-:Y:S02]  /*4750*/  @!UP0 USHF.L.U32 UR11, UR46, 0x6, URZ ;  /* 0x000000062e0b8899 */ /* 0x000fe400080006ff */
[----:B------:R-:W-:Y:S01]  /*4760*/  @!P1 R2UR UR4, R0 ;  /* 0x00000000000492ca */ /* 0x000fe200000e0000 */
[----:B------:R-:W-:Y:S01]  /*4770*/  @!UP0 UIADD3 UR8, UPT, UPT, UR17, 0x200, URZ ;  /* 0x0000020011088890 */ /* 0x000fe2000fffe0ff */
[----:B------:R-:W-:Y:S01]  /*4780*/  SEL R0, RZ, 0x1, P0 ;  /* 0x00000001ff007807 */ /* 0x000fe20000000000 */
[----:B------:R-:W-:Y:S01]  /*4790*/  @!UP0 UIADD3 UR9, UPT, UPT, UR17, 0x30, URZ ;  /* 0x0000003011098890 */ /* 0x000fe2000fffe0ff */
[----:B------:R-:W-:Y:S01]  /*47a0*/  SEL R14, R14, RZ, P0 ;  /* 0x000000ff0e0e7207 */ /* 0x000fe20000000000 */
[----:B------:R-:W-:Y:S01]  /*47b0*/  VOTEU.ALL UP0, P1 ;  /* 0x0000000000ff7886 */ /* 0x000fe20000800000 */
[----:B------:R-:W-:Y:S01]  /*47c0*/  LOP3.LUT R13, R13, R0, RZ, 0x3c, !PT ;  /* 0x000000000d0d7212 */ /* 0x000fe200078e3cff */
[----:B------:R-:W-:Y:S01]  /*47d0*/  IMAD.U32 R6, RZ, RZ, UR5 ;  /* 0x00000005ff067e24 */ /* 0x000fe2000f8e00ff */
[----:B------:R-:W-:Y:S02]  /*47e0*/  UIADD3 UR45, UPT, UPT, UR7, UR57, URZ ;  /* 0x00000039072d7290 */ /* 0x000fe4000fffe0ff */
[----:B------:R-:W-:Y:S03]  /*47f0*/  UIADD3 UR46, UPT, UPT, UR13, UR60, URZ ;  /* 0x0000003c0d2e7290 */ /* 0x000fe6000fffe0ff */
[----:B------:R-:W-:Y:S01]  /*4800*/  IMAD.U32 R7, RZ, RZ, UR4 ;  /* 0x00000004ff077e24 */ /* 0x000fe2000f8e00ff */
[----:B------:R-:W-:Y:S04]  /*4810*/  @!P1 R2UR UR4, R6 ;  /* 0x00000000060492ca */ /* 0x000fe800000e0000 */
[----:B------:R-:W-:Y:S11]  /*4820*/  @!P1 R2UR UR5, R7 ;  /* 0x00000000070592ca */ /* 0x000ff600000e0000 */
[----:B------:R-:W-:Y:S02]  /*4830*/  @!UPT UIADD3 URZ, UPT, UPT, URZ, URZ, URZ ;  /* 0x000000fffffff290 */ /* 0x000fe4000fffe0ff */
[----:B------:R2:W-:Y:S01]  /*4840*/  @!UP0 UTMALDG.3D [UR8], [UR4], desc[UR18] ;  /* 0x00001208040085b4 */ /* 0x0005e20008011000 */
[----:B------:R2:W-:Y:S01]  /*4850*/  @!P1 SYNCS.ARRIVE.TRANS64.RED.A0TR RZ, [UR17+0x30], R12 ;  /* 0x0000300cffff99a7 */ /* 0x0005e20008300411 */
[----:B------:R-:W-:Y:S01]  /*4860*/  SYNCS.ARRIVE.TRANS64.RED.A1T0 RZ, [UR48], RZ ;  /* 0x000000ffffff79a7 */ /* 0x000fe20008100430 */
[----:B------:R-:W-:Y:S05]  /*4870*/  BRA.U UP1, `(.L_x_81) ;  /* 0xfffffff5018c7547 */ /* 0x000fea000b83ffff */
[----:B------:R-:W-:Y:S07]  /*4880*/  MOV R0, UR17 ;  /* 0x0000001100007c02 */ /* 0x000fee0008000f00 */
.L_x_82:
[----:B-1----:R-:W-:-:S04]  /*4890*/  SHF.L.U32 R2, R15, 0x1f, RZ ;  /* 0x0000001f0f027819 */ /* 0x002fc800000006ff */
[----:B------:R1:W3:Y:S03]  /*48a0*/  SYNCS.PHASECHK.TRANS64.TRYWAIT P0, [R0+URZ+0x38], R2 ;  /* 0x00003802000075a7 */ /* 0x0002e600080011ff */
[----:B---3--:R-:W-:Y:S05]  /*48b0*/  @!P0 NANOSLEEP.SYNCS 0x989680 ;  /* 0x009896800000895d */ /* 0x008fea0003900000 */
[----:B------:R-:W3:Y:S02]  /*48c0*/  @!P0 SYNCS.PHASECHK.TRANS64 P0, [R0+URZ+0x38], R2 ;  /* 0x00003802000085a7 */ /* 0x000ee400080010ff */
[----:B--23--:R-:W-:Y:S05]  /*48d0*/  @P0 EXIT ;  /* 0x000000000000094d */ /* 0x00cfea0003800000 */
[----:B------:R-:W-:Y:S05]  /*48e0*/  BRA `(.L_x_82) ;  /* 0xfffffffc00e87947 */ /* 0x000fea000383ffff */
.L_x_73:
[----:B------:R-:W-:-:S06]  /*48f0*/  UISETP.GE.AND UP0, UPT, UR22, 0x4, UPT ;  /* 0x000000041600788c */ /* 0x000fcc000bf06270 */
[----:B------:R-:W-:-:S13]  /*4900*/  PLOP3.LUT P0, PT, PT, PT, UP0, 0x80, 0x8 ;  /* 0x000000000008781c */ /* 0x000fda0003f0f008 */
[----:B------:R-:W-:Y:S05]  /*4910*/  @!P0 EXIT ;  /* 0x000000000000894d */ /* 0x000fea0003800000 */
[----:B------:R-:W-:Y:S01]  /*4920*/  BAR.SYNC.DEFER_BLOCKING 0x6, 0xa0 ;  /* 0x0182800000007b1d */ /* 0x000fe20000010000 */
[C---:B------:R-:W-:Y:S02]  /*4930*/  IMAD.SHL.U32 R7, R76.reuse, 0x40, RZ ;  /* 0x000000404c077824 */ /* 0x040fe400078e00ff */
[----:B------:R-:W-:Y:S02]  /*4940*/  HFMA2 R81, -RZ, RZ, 0, 0 ;  /* 0x00000000ff517431 */ /* 0x000fe400000001ff */
[C---:B------:R-:W-:Y:S01]  /*4950*/  IMAD.SHL.U32 R4, R76.reuse, 0x20, RZ ;  /* 0x000000204c047824 */ /* 0x040fe200078e00ff */
[----:B------:R-:W-:Y:S01]  /*4960*/  CS2R R82, SRZ ;  /* 0x0000000000527805 */ /* 0x000fe2000001ff00 */
[----:B------:R-:W-:Y:S01]  /*4970*/  IMAD.SHL.U32 R6, R76, 0x2, RZ ;  /* 0x000000024c067824 */ /* 0x000fe200078e00ff */
[----:B------:R-:W-:Y:S01]  /*4980*/  UMOV UR44, 0x400 ;  /* 0x00000400002c7882 */ /* 0x000fe20000000000 */
[----:B------:R-:W-:Y:S01]  /*4990*/  LOP3.LUT R5, R7, 0x180, RZ, 0xc0, !PT ;  /* 0x0000018007057812 */ /* 0x000fe200078ec0ff */
[----:B------:R-:W-:Y:S01]  /*49a0*/  ULEA UR44, UR48, UR44, 0x18 ;  /* 0x0000002c302c7291 */ /* 0x000fe2000f8ec0ff */
[----:B------:R-:W-:Y:S01]  /*49b0*/  LOP3.LUT R4, R4, 0xc00, RZ, 0xc0, !PT ;  /* 0x00000c0004047812 */ /* 0x000fe200078ec0ff */
[----:B------:R-:W1:Y:S01]  /*49c0*/  LDC.64 R72, c[0x0][0x888] ;  /* 0x00022200ff487b82 */ /* 0x000e620000000a00 */
[----:B------:R-:W-:Y:S01]  /*49d0*/  LOP3.LUT R6, R5, 0x20, R6, 0xf8, !PT ;  /* 0x0000002005067812 */ /* 0x000fe200078ef806 */
[----:B------:R-:W-:Y:S01]  /*49e0*/  IMAD.SHL.U32 R5, R76, 0x8, RZ ;  /* 0x000000084c057824 */ /* 0x000fe200078e00ff */
[----:B------:R-:W-:Y:S01]  /*49f0*/  LOP3.LUT R4, R4, 0x40, R7, 0xf8, !PT ;  /* 0x0000004004047812 */ /* 0x000fe200078ef807 */
[----:B------:R-:W-:Y:S01]  /*4a00*/  IMAD.U32 R37, R76, 0x10000, RZ ;  /* 0x000100004c257824 */ /* 0x000fe200078e00ff */
[----:B------:R-:W-:Y:S01]  /*4a10*/  UIADD3 UR4, UPT, UPT, UR44, 0x1200, URZ ;  /* 0x000012002c047890 */ /* 0x000fe2000fffe0ff */
[----:B------:R-:W-:Y:S01]  /*4a20*/  IMAD.MOV.U32 R36, RZ, RZ, RZ ;  /* 0x000000ffff247224 */ /* 0x000fe200078e00ff */
[----:B------:R-:W-:Y:S01]  /*4a30*/  LOP3.LUT R5, R6, 0x30, R5, 0x78, !PT ;  /* 0x0000003006057812 */ /* 0x000fe200078e7805 */
[----:B------:R-:W2:Y:S01]  /*4a40*/  LDC.64 R74, c[0x0][0x890] ;  /* 0x00022400ff4a7b82 */ /* 0x000ea20000000a00 */
[----:B------:R-:W-:Y:S01]  /*4a50*/  LOP3.LUT R4, R4, 0x200, R7, 0xf8, !PT ;  /* 0x0000020004047812 */ /* 0x000fe200078ef807 */
[----:B------:R-:W-:Y:S01]  /*4a60*/  IMAD.MOV.U32 R84, RZ, RZ, RZ ;  /* 0x000000ffff547224 */ /* 0x000fe200078e00ff */
[----:B------:R-:W-:Y:S01]  /*4a70*/  LOP3.LUT R37, R37, 0x600000, RZ, 0xc0, !PT ;  /* 0x0060000025257812 */ /* 0x000fe200078ec0ff */
[----:B------:R-:W-:Y:S01]  /*4a80*/  IMAD.U32 R85, RZ, RZ, UR4 ;  /* 0x00000004ff557e24 */ /* 0x000fe2000f8e00ff */
[----:B------:R-:W-:Y:S01]  /*4a90*/  LOP3.LUT R78, R4, R5, RZ, 0xfc, !PT ;  /* 0x00000005044e7212 */ /* 0x000fe200078efcff */
[----:B------:R-:W3:Y:S01]  /*4aa0*/  LDS R0, [UR44+0x100] ;  /* 0x0001002cff007984 */ /* 0x000ee20008000800 */
[----:B------:R-:W-:Y:S01]  /*4ab0*/  IMAD.SHL.U32 R4, R76, 0x10, RZ ;  /* 0x000000104c047824 */ /* 0x000fe200078e00ff */
[----:B------:R-:W4:Y:S01]  /*4ac0*/  LDC.64 R70, c[0x0][0x8b0] ;  /* 0x00022c00ff467b82 */ /* 0x000f220000000a00 */
[----:B------:R-:W-:Y:S01]  /*4ad0*/  IADD3 R77, PT, PT, R78, UR44, RZ ;  /* 0x0000002c4e4d7c10 */ /* 0x000fe2000fffe0ff */
[----:B------:R-:W1:Y:S02]  /*4ae0*/  LDCU UR50, c[0x0][0x370] ;  /* 0x00006e00ff3277ac */ /* 0x000e640008000800 */
[----:B------:R-:W-:Y:S01]  /*4af0*/  LOP3.LUT R4, R4, 0x20, RZ, 0xc0, !PT ;  /* 0x0000002004047812 */ /* 0x000fe200078ec0ff */
[----:B------:R-:W1:Y:S03]  /*4b00*/  LDCU.64 UR62, c[0x0][0x348] ;  /* 0x00006900ff3e77ac */ /* 0x000e660008000a00 */
[----:B------:R-:W1:Y:S01]  /*4b10*/  LDC.64 R68, c[0x0][0x8a8] ;  /* 0x00022a00ff447b82 */ /* 0x000e620000000a00 */
[----:B------:R-:W-:Y:S01]  /*4b20*/  IADD3 R77, PT, PT, -R4, 0x200, R77 ;  /* 0x00000200044d7810 */ /* 0x000fe20007ffe14d */
[----:B------:R-:W1:Y:S01]  /*4b30*/  LDCU UR41, c[0x0][0xb0c] ;  /* 0x00016180ff2977ac */ /* 0x000e620008000800 */
[----:B------:R-:W1:Y:S01]  /*4b40*/  LDCU UR39, c[0x0][0xb30] ;  /* 0x00016600ff2777ac */ /* 0x000e620008000800 */
[----:B------:R-:W1:Y:S01]  /*4b50*/  LDCU.64 UR58, c[0x0][0x888] ;  /* 0x00011100ff3a77ac */ /* 0x000e620008000a00 */
[----:B------:R-:W1:Y:S01]  /*4b60*/  LDCU.64 UR42, c[0x0][0xb28] ;  /* 0x00016500ff2a77ac */ /* 0x000e620008000a00 */
[----:B------:R-:W1:Y:S01]  /*4b70*/  LDCU.128 UR52, c[0x0][0xb10] ;  /* 0x00016200ff3477ac */ /* 0x000e620008000c00 */
[----:B------:R-:W1:Y:S01]  /*4b80*/  LDCU UR49, c[0x0][0x374] ;  /* 0x00006e80ff3177ac */ /* 0x000e620008000800 */
[----:B------:R-:W-:Y:S01]  /*4b90*/  UIADD3 UR56, UPT, UPT, UR44, 0x200, URZ ;  /* 0x000002002c387890 */ /* 0x000fe2000fffe0ff */
[----:B---3--:R-:W-:-:S11]  /*4ba0*/  IMAD.IADD R37, R0, 0x1, R37 ;  /* 0x0000000100257824 */ /* 0x008fd600078e0225 */
.L_x_100:
[----:B------:R-:W-:Y:S02]  /*4bb0*/  LEA R3, R81, UR44, 0x3 ;  /* 0x0000002c51037c11 */ /* 0x000fe4000f8e18ff */
[----:B------:R-:W-:Y:S02]  /*4bc0*/  SHF.L.U32 R0, R83, 0x1f, RZ ;  /* 0x0000001f53007819 */ /* 0x000fe400000006ff */
[----:B-1----:R-:W-:Y:S02]  /*4bd0*/  LEA R4, R81, UR44, 0x4 ;  /* 0x0000002c51047c11 */ /* 0x002fe4000f8e20ff */
[----:B------:R-:W3:Y:S02]  /*4be0*/  SYNCS.PHASECHK.TRANS64.TRYWAIT P0, [R3+URZ+0x50], R0 ;  /* 0x00005000030075a7 */ /* 0x000ee400080011ff */
[----:B--23--:R-:W-:Y:S05]  /*4bf0*/  @!P0 BRA `(.L_x_83) ;  /* 0x00000020008c8947 */ /* 0x00cfea0003800000 */
.L_x_130:
[----:B------:R-:W1:Y:S01]  /*4c00*/  LDS.128 R4, [R4+0xe0] ;  /* 0x0000e00004047984 */ /* 0x000e620000000c00 */
[----:B------:R-:W-:Y:S01]  /*4c10*/  UISETP.GE.AND UP0, UPT, UR40, 0x1, UPT ;  /* 0x000000012800788c */ /* 0x000fe2000bf06270 */
[----:B------:R-:W-:Y:S01]  /*4c20*/  @!PT LDS RZ, [RZ] ;  /* 0x00000000fffff984 */ /* 0x000fe20000000800 */
[----:B------:R-:W-:Y:S01]  /*4c30*/  @!PT LDS RZ, [RZ] ;  /* 0x00000000fffff984 */ /* 0x000fe20000000800 */
[----:B------:R-:W-:Y:S01]  /*4c40*/  @!PT LDS RZ, [RZ] ;  /* 0x00000000fffff984 */ /* 0x000fe20000000800 */
[----:B------:R-:W-:Y:S01]  /*4c50*/  @!PT LDS RZ, [RZ] ;  /* 0x00000000fffff984 */ /* 0x000fe20000000800 */
[----:B------:R2:W-:Y:S06]  /*4c60*/  MEMBAR.ALL.CTA ;  /* 0x0000000000007992 */ /* 0x0005ec0000008000 */
[----:B--2---:R-:W2:Y:S01]  /*4c70*/  FENCE.VIEW.ASYNC.S ;  /* 0x00000000000073c6 */ /* 0x004ea20000000000 */
[----:B-1----:R-:W-:Y:S11]  /*4c80*/  LOP3.LUT P0, RZ, R6, 0x1, RZ, 0xc0, !PT ;  /* 0x0000000106ff7812 */ /* 0x002ff6000780c0ff */
[----:B------:R-:W-:Y:S02]  /*4c90*/  @!UPT UIADD3 URZ, UPT, UPT, URZ, URZ, URZ ;  /* 0x000000fffffff290 */ /* 0x000fe4000fffe0ff */
[----:B--2---:R-:W-:Y:S01]  /*4ca0*/  VOTEU.ANY UP1, P0 ;  /* 0x0000000000ff7886 */ /* 0x004fe20000020100 */
[----:B------:R-:W-:Y:S01]  /*4cb0*/  PLOP3.LUT P0, PT, PT, PT, UP1, 0x80, 0x8 ;  /* 0x000000000008781c */ /* 0x000fe20003f0f018 */
[----:B------:R-:W-:Y:S11]  /*4cc0*/  UP2UR UR47, UPR, URZ, 0x2 ;  /* 0x00000002ff2f7883 */ /* 0x000ff60008000000 */
[----:B------:R-:W-:Y:S01]  /*4cd0*/  @!UPT UIADD3 URZ, UPT, UPT, URZ, URZ, URZ ;  /* 0x000000fffffff290 */ /* 0x000fe2000fffe0ff */
[----:B---3--:R-:W-:Y:S02]  /*4ce0*/  @P0 SHF.R.U32.HI R0, RZ, 0x10, R5 ;  /* 0x00000010ff000819 */ /* 0x008fe40000011605 */
        /* <DEDUP_REMOVED lines=12> */
[----:B------:R-:W2:Y:S01]  /*4db0*/  LDCU UR12, c[0x0][0xb20] ;  /* 0x00016400ff0c77ac */ /* 0x000ea20008000800 */
[----:B------:R-:W-:Y:S02]  /*4dc0*/  UIMAD.WIDE.U32 UR4, UR49, UR55, URZ ;  /* 0x00000037310472a5 */ /* 0x000fe4000f8e00ff */
[----:B------:R-:W-:Y:S02]  /*4dd0*/  UIMAD.WIDE.U32 UR6, UR50, UR52, URZ ;  /* 0x00000034320672a5 */ /* 0x000fe4000f8e00ff */
[----:B------:R-:W-:Y:S02]  /*4de0*/  UISETP.NE.AND UP0, UPT, UR54, 0x1, UPT ;  /* 0x000000013600788c */ /* 0x000fe4000bf05270 */
[----:B------:R-:W-:Y:S02]  /*4df0*/  UIMAD.WIDE.U32 UR8, UR37, UR55, URZ ;  /* 0x00000037250872a5 */ /* 0x000fe4000f8e00ff */
[----:B------:R-:W-:Y:S02]  /*4e00*/  UIMAD.WIDE.U32 UR10, UR38, UR52, URZ ;  /* 0x00000034260a72a5 */ /* 0x000fe4000f8e00ff */
[----:B------:R-:W-:Y:S02]  /*4e10*/  UISETP.NE.AND UP1, UPT, UR41, 0x1, UPT ;  /* 0x000000012900788c */ /* 0x000fe4000bf25270 */
[----:B------:R-:W-:Y:S01]  /*4e20*/  UISETP.NE.AND UP2, UPT, UR40, 0x1, UPT ;  /* 0x000000012800788c */ /* 0x000fe2000bf45270 */
[----:B------:R-:W-:Y:S02]  /*4e30*/  UMOV UR4, UR5 ;  /* 0x0000000500047c82 */ /* 0x000fe40008000000 */
[----:B--2---:R-:W-:Y:S03]  /*4e40*/  USHF.R.U32.HI UR5, URZ, UR12, UR4 ;  /* 0x0000000cff057299 */ /* 0x004fe60008011604 */
[----:B------:R-:W-:Y:S02]  /*4e50*/  UMOV UR4, UR7 ;  /* 0x0000000700047c82 */ /* 0x000fe40008000000 */
[----:B------:R-:W-:Y:S02]  /*4e60*/  USHF.R.U32.HI UR7, URZ, UR53, UR4 ;  /* 0x00000035ff077299 */ /* 0x000fe40008011604 */
[----:B------:R-:W-:Y:S02]  /*4e70*/  USEL UR4, UR49, UR5, !UP0 ;  /* 0x0000000531047287 */ /* 0x000fe4000c000000 */
[----:B------:R-:W-:Y:S01]  /*4e80*/  USEL UR7, UR50, UR7, !UP1 ;  /* 0x0000000732077287 */ /* 0x000fe2000c800000 */
[----:B------:R-:W-:Y:S01]  /*4e90*/  UMOV UR5, UR9 ;  /* 0x0000000900057c82 */ /* 0x000fe20008000000 */
[----:B------:R-:W-:Y:S02]  /*4ea0*/  UIMAD.WIDE.U32 UR8, UR4, UR42, URZ ;  /* 0x0000002a040872a5 */ /* 0x000fe4000f8e00ff */
[----:B------:R-:W-:Y:S03]  /*4eb0*/  USHF.R.U32.HI UR6, URZ, UR12, UR5 ;  /* 0x0000000cff067299 */ /* 0x000fe60008011605 */
[----:B------:R-:W-:Y:S01]  /*4ec0*/  UMOV UR5, UR11 ;  /* 0x0000000b00057c82 */ /* 0x000fe20008000000 */
[----:B------:R-:W-:Y:S02]  /*4ed0*/  UIMAD.WIDE.U32 UR10, UR7, UR42, URZ ;  /* 0x0000002a070a72a5 */ /* 0x000fe4000f8e00ff */
[----:B------:R-:W-:Y:S02]  /*4ee0*/  USHF.R.U32.HI UR12, URZ, UR53, UR5 ;  /* 0x00000035ff0c7299 */ /* 0x000fe40008011605 */
[----:B------:R-:W-:Y:S01]  /*4ef0*/  USEL UR6, UR37, UR6, !UP0 ;  /* 0x0000000625067287 */ /* 0x000fe2000c000000 */
[----:B------:R-:W-:Y:S02]  /*4f00*/  UMOV UR5, UR9 ;  /* 0x0000000900057c82 */ /* 0x000fe40008000000 */
[----:B------:R-:W-:Y:S01]  /*4f10*/  UMOV UR10, UR11 ;  /* 0x0000000b000a7c82 */ /* 0x000fe20008000000 */
[----:B------:R-:W-:Y:S02]  /*4f20*/  @UP2 USHF.R.U32.HI UR4, URZ, UR43, UR5 ;  /* 0x0000002bff042299 */ /* 0x000fe40008011605 */
[----:B------:R-:W-:Y:S02]  /*4f30*/  @UP2 USHF.R.U32.HI UR7, URZ, UR43, UR10 ;  /* 0x0000002bff072299 */ /* 0x000fe4000801160a */
[----:B------:R-:W-:Y:S02]  /*4f40*/  UIMAD UR4, UR40, UR4, URZ ;  /* 0x00000004280472a4 */ /* 0x000fe4000f8e02ff */
[----:B------:R-:W-:Y:S02]  /*4f50*/  UIMAD.WIDE.U32 UR10, UR6, UR42, URZ ;  /* 0x0000002a060a72a5 */ /* 0x000fe4000f8e00ff */
[----:B------:R-:W-:Y:S02]  /*4f60*/  USEL UR5, UR38, UR12, !UP1 ;  /* 0x0000000c26057287 */ /* 0x000fe4000c800000 */
[----:B------:R-:W-:Y:S02]  /*4f70*/  UIMAD UR8, UR40, UR7, URZ ;  /* 0x00000007280872a4 */ /* 0x000fe4000f8e02ff */
[----:B------:R-:W-:Y:S03]  /*4f80*/  UISETP.GE.AND UP0, UPT, UR6, UR4, UPT ;  /* 0x000000040600728c */ /* 0x000fe6000bf06270 */
[----:B------:R-:W-:Y:S01]  /*4f90*/  UMOV UR4, UR11 ;  /* 0x0000000b00047c82 */ /* 0x000fe20008000000 */
[----:B------:R-:W-:Y:S02]  /*4fa0*/  UISETP.GE.OR UP0, UPT, UR5, UR8, UP0 ;  /* 0x000000080500728c */ /* 0x000fe40008706670 */
[----:B------:R-:W-:Y:S02]  /*4fb0*/  USHF.R.U32.HI UR4, URZ, UR43, UR4 ;  /* 0x0000002bff047299 */ /* 0x000fe40008011604 */
[----:B------:R-:W-:Y:S02]  /*4fc0*/  UIMAD.WIDE.U32 UR8, UR5, UR42, URZ ;  /* 0x0000002a050872a5 */ /* 0x000fe4000f8e00ff */
[----:B------:R-:W-:Y:S02]  /*4fd0*/  USEL UR11, UR6, UR4, !UP2 ;  /* 0x00000004060b7287 */ /* 0x000fe4000d000000 */
[----:B------:R-:W-:Y:S02]  /*4fe0*/  UIADD3 UR8, UPT, UPT, -UR5, URZ, URZ ;  /* 0x000000ff05087290 */ /* 0x000fe4000fffe1ff */
[----:B------:R-:W-:Y:S01]  /*4ff0*/  UIADD3 UR10, UPT, UPT, -UR11, URZ, URZ ;  /* 0x000000ff0b0a7290 */ /* 0x000fe2000fffe1ff */
[----:B------:R-:W-:Y:S01]  /*5000*/  @!UP0 UMOV UR4, UR9 ;  /* 0x0000000900048c82 */ /* 0x000fe20008000000 */
[----:B------:R-:W-:Y:S02]  /*5010*/  UIADD3 UR9, UPT, UPT, -UR6, URZ, URZ ;  /* 0x000000ff06097290 */ /* 0x000fe4000fffe1ff */
[----:B------:R-:W-:Y:S02]  /*5020*/  @!UP0 USHF.R.U32.HI UR4, URZ, UR43, UR4 ;  /* 0x0000002bff048299 */ /* 0x000fe40008011604 */
[----:B------:R-:W-:Y:S02]  /*5030*/  UIMAD UR10, UR40, UR10, UR6 ;  /* 0x0000000a280a72a4 */ /* 0x000fe4000f8e0206 */
[----:B------:R-:W-:Y:S04]  /*5040*/  @!UP0 USEL UR4, UR5, UR4, !UP2 ;  /* 0x0000000405048287 */ /* 0x000fe8000d000000 */
[----:B------:R-:W-:Y:S02]  /*5050*/  @!UP0 UIMAD UR10, UR7, UR10, UR4 ;  /* 0x0000000a070a82a4 */ /* 0x000fe4000f8e0204 */
[----:B------:R-:W-:Y:S02]  /*5060*/  @!UP0 UIADD3 UR11, UPT, UPT, UR11, -UR4, URZ ;  /* 0x800000040b0b8290 */ /* 0x000fe4000fffe0ff */
[----:B------:R-:W-:Y:S02]  /*5070*/  UIMAD UR7, UR41, UR8, UR38 ;  /* 0x00000008290772a4 */ /* 0x000fe4000f8e0226 */
[----:B------:R-:W-:Y:S02]  /*5080*/  @!UP0 UIMAD UR6, UR11, UR40, UR5 ;  /* 0x000000280b0682a4 */ /* 0x000fe4000f8e0205 */
[----:B------:R-:W-:Y:S01]  /*5090*/  UIMAD UR4, UR54, UR9, UR37 ;  /* 0x00000009360472a4 */ /* 0x000fe2000f8e0225 */
[----:B------:R-:W-:Y:S02]  /*50a0*/  @!UP0 UMOV UR5, UR10 ;  /* 0x0000000a00058c82 */ /* 0x000fe40008000000 */
[----:B------:R-:W-:Y:S02]  /*50b0*/  UIMAD UR38, UR5, UR41, UR7 ;  /* 0x00000029052672a4 */ /* 0x000fe4000f8e0207 */
[----:B------:R-:W-:Y:S11]  /*50c0*/  UIMAD UR37, UR6, UR54, UR4 ;  /* 0x00000036062572a4 */ /* 0x000ff6000f8e0204 */
[----:B------:R-:W-:Y:S01]  /*50d0*/  @!UPT UIADD3 URZ, UPT, UPT, URZ, URZ, URZ ;  /* 0x000000fffffff290 */ /* 0x000fe2000fffe0ff */
.L_x_84:
[----:B------:R-:W-:Y:S01]  /*50e0*/  UISETP.NE.AND UP0, UPT, UR39, 0x1, UPT ;  /* 0x000000012700788c */ /* 0x000fe2000bf05270 */
[----:B------:R-:W-:Y:S10]  /*50f0*/  IADD3 R81, PT, PT, R81, 0x1, RZ ;  /* 0x0000000151517810 */ /* 0x000ff40007ffe0ff */
[----:B------:R-:W2:Y:S01]  /*5100*/  @!UP0 LDCU.128 UR12, c[0x0][0xb10] ;  /* 0x00016200ff0c87ac */ /* 0x000ea20008000c00 */
[----:B------:R-:W3:Y:S01]  /*5110*/  @!UP0 LDCU UR5, c[0x0][0xb0c] ;  /* 0x00016180ff0587ac */ /* 0x000ee20008000800 */
[----:B------:R-:W4:Y:S01]  /*5120*/  @!UP0 LDCU UR10, c[0x0][0xb20] ;  /* 0x00016400ff0a87ac */ /* 0x000f220008000800 */
[----:B--2---:R-:W-:Y:S02]  /*5130*/  UIMAD.WIDE.U32 UR8, UR38, UR12, URZ ;  /* 0x0000000c260872a5 */ /* 0x004fe4000f8e00ff */
[----:B------:R-:W-:Y:S02]  /*5140*/  UIMAD.WIDE.U32 UR6, UR37, UR15, URZ ;  /* 0x0000000f250672a5 */ /* 0x000fe4000f8e00ff */
[----:B------:R-:W-:Y:S03]  /*5150*/  @!UP0 UISETP.NE.AND UP1, UPT, UR14, 0x1, UPT ;  /* 0x000000010e00888c */ /* 0x000fe6000bf25270 */
[----:B------:R-:W-:Y:S01]  /*5160*/  @!UP0 UMOV UR4, UR9 ;  /* 0x0000000900048c82 */ /* 0x000fe20008000000 */
[----:B---3--:R-:W-:Y:S02]  /*5170*/  @!UP0 UISETP.NE.AND UP2, UPT, UR5, 0x1, UPT ;  /* 0x000000010500888c */ /* 0x008fe4000bf45270 */
[----:B------:R-:W-:Y:S01]  /*5180*/  @!UP0 USHF.R.U32.HI UR4, URZ, UR13, UR4 ;  /* 0x0000000dff048299 */ /* 0x000fe20008011604 */
[----:B------:R-:W-:Y:S02]  /*5190*/  @!UP0 UMOV UR6, UR7 ;  /* 0x0000000700068c82 */ /* 0x000fe40008000000 */
[----:B----4-:R-:W-:Y:S02]  /*51a0*/  @!UP0 USHF.R.U32.HI UR6, URZ, UR10, UR6 ;  /* 0x0000000aff068299 */ /* 0x010fe40008011606 */
[----:B------:R-:W-:Y:S02]  /*51b0*/  @!UP0 USEL UR7, UR38, UR4, !UP2 ;  /* 0x0000000426078287 */ /* 0x000fe4000d000000 */
[----:B------:R-:W-:Y:S04]  /*51c0*/  @!UP0 USEL UR6, UR37, UR6, !UP1 ;  /* 0x0000000625068287 */ /* 0x000fe8000c800000 */
[----:B------:R-:W-:Y:S02]  /*51d0*/  @!UP0 UIADD3 UR4, UPT, UPT, -UR7, UR6, URZ ;  /* 0x0000000607048290 */ /* 0x000fe4000fffe1ff */
[----:B------:R-:W-:Y:S02]  /*51e0*/  @!UP0 UIADD3 UR6, UPT, UPT, UR7, -UR6, URZ ;  /* 0x8000000607068290 */ /* 0x000fe4000fffe0ff */
[----:B------:R-:W-:Y:S02]  /*51f0*/  @!UP0 UIMAD UR38, UR4, UR5, UR38 ;  /* 0x00000005042682a4 */ /* 0x000fe4000f8e0226 */
[----:B------:R-:W-:Y:S02]  /*5200*/  @!UP0 UIMAD UR37, UR6, UR14, UR37 ;  /* 0x0000000e062582a4 */ /* 0x000fe4000f8e0225 */
[----:B------:R-:W-:Y:S09]  /*5210*/  ULOP3.LUT UP0, URZ, UR56, 0x1b0, URZ, 0xc0, !UPT ;  /* 0x000001b038ff7892 */ /* 0x000ff2000f80c0ff */
[----:B------:R-:W-:Y:S05]  /*5220*/  BRA.U !UP0, `(.L_x_85) ;  /* 0x0000000108407547 */ /* 0x000fea000b800000 */
[----:B------:R-:W2:Y:S01]  /*5230*/  LDCU.64 UR8, c[0x4][0x80] ;  /* 0x01001000ff0877ac */ /* 0x000ea20008000a00 */
[----:B------:R-:W-:Y:S01]  /*5240*/  MOV R3, 0x0 ;  /* 0x0000000000037802 */ /* 0x000fe20000000f00 */
[----:B------:R-:W-:Y:S02]  /*5250*/  HFMA2 R12, -RZ, RZ, 0, 5.9604644775390625e-08 ;  /* 0x00000001ff0c7431 */ /* 0x000fe400000001ff */
[----:B------:R-:W-:Y:S02]  /*5260*/  IMAD.MOV.U32 R8, RZ, RZ, 0x70 ;  /* 0x00000070ff087424 */ /* 0x000fe400078e00ff */
[----:B------:R-:W-:Y:S01]  /*5270*/  IMAD.MOV.U32 R13, RZ, RZ, RZ ;  /* 0x000000ffff0d7224 */ /* 0x000fe200078e00ff */
[----:B------:R-:W3:Y:S01]  /*5280*/  LDCU.64 UR6, c[0x4][0x88] ;  /* 0x01001100ff0677ac */ /* 0x000ee20008000a00 */
[----:B------:R-:W4:Y:S01]  /*5290*/  LDC.64 R2, c[0x4][R3] ;  /* 0x0100000003027b82 */ /* 0x000f220000000a00 */
[----:B------:R-:W1:Y:S01]  /*52a0*/  LDCU.64 UR4, c[0x4][0x8] ;  /* 0x01000100ff0477ac */ /* 0x000e620008000a00 */
[----:B--2---:R-:W-:Y:S01]  /*52b0*/  MOV R5, UR9 ;  /* 0x0000000900057c02 */ /* 0x004fe20008000f00 */
[----:B------:R-:W-:Y:S01]  /*52c0*/  IMAD.U32 R4, RZ, RZ, UR8 ;  /* 0x00000008ff047e24 */ /* 0x000fe2000f8e00ff */
[----:B---3--:R-:W-:Y:S01]  /*52d0*/  MOV R7, UR7 ;  /* 0x0000000700077c02 */ /* 0x008fe20008000f00 */
[----:B------:R-:W-:Y:S01]  /*52e0*/  IMAD.U32 R6, RZ, RZ, UR6 ;  /* 0x00000006ff067e24 */ /* 0x000fe2000f8e00ff */
[----:B-1----:R-:W-:Y:S01]  /*52f0*/  MOV R11, UR5 ;  /* 0x00000005000b7c02 */ /* 0x002fe20008000f00 */
[----:B------:R-:W-:Y:S02]  /*5300*/  IMAD.U32 R10, RZ, RZ, UR4 ;  /* 0x00000004ff0a7e24 */ /* 0x000fe4000f8e00ff */
[----:B------:R-:W-:Y:S07]  /*5310*/  LEPC R20, `(.L_x_85) ;  /* 0x000000001014794e */ /* 0x000fee0000000000 */
[----:B----45:R-:W-:Y:S05]  /*5320*/  CALL.ABS.NOINC R2 ;  /* 0x0000000002007343 */ /* 0x030fea0003c00000 */
.L_x_85:
[----:B------:R-:W-:Y:S01]  /*5330*/  LOP3.LUT P0, RZ, R85, 0x1b0, RZ, 0xc0, !PT ;  /* 0x000001b055ff7812 */ /* 0x000fe2000780c0ff */
[----:B------:R-:W-:Y:S11]  /*5340*/  BSSY.RECONVERGENT B6, `(.L_x_86) ;  /* 0x0000013000067945 */ /* 0x000ff60003800200 */
[----:B------:R-:W-:Y:S01]  /*5350*/  @!UPT UIADD3 URZ, UPT, UPT, URZ, URZ, URZ ;  /* 0x000000fffffff290 */ /* 0x000fe2000fffe0ff */
[----:B------:R-:W-:Y:S05]  /*5360*/  @!P0 BRA `(.L_x_87) ;  /* 0x0000000000408947 */ /* 0x000fea0003800000 */
        /* <DEDUP_REMOVED lines=16> */
.L_x_87:
[----:B------:R-:W-:Y:S05]  /*5470*/  BSYNC.RECONVERGENT B6 ;  /* 0x0000000000067941 */ /* 0x000fea0003800200 */
.L_x_86:
[----:B------:R-:W-:Y:S01]  /*5480*/  ISETP.NE.U32.AND P3, PT, R74, RZ, PT ;  /* 0x000000ff4a00720c */ /* 0x000fe20003f65070 */
[----:B------:R-:W-:Y:S01]  /*5490*/  UISETP.NE.AND UP1, UPT, UR61, URZ, UPT ;  /* 0x000000ff3d00728c */ /* 0x000fe2000bf25270 */
[----:B------:R-:W-:Y:S02]  /*54a0*/  ISETP.NE.U32.AND P4, PT, R70, RZ, PT ;  /* 0x000000ff4600720c */ /* 0x000fe40003f85070 */
[----:B------:R-:W-:Y:S02]  /*54b0*/  ISETP.NE.AND.EX P3, PT, R75, RZ, PT, P3 ;  /* 0x000000ff4b00720c */ /* 0x000fe40003f65330 */
[----:B------:R-:W-:Y:S02]  /*54c0*/  PLOP3.LUT P1, PT, PT, PT, PT, 0x8, 0x80 ;  /* 0x000000000080781c */ /* 0x000fe40003f2e170 */
[----:B------:R-:W-:Y:S02]  /*54d0*/  PLOP3.LUT P0, PT, PT, PT, UP1, 0x80, 0x8 ;  /* 0x000000000008781c */ /* 0x000fe40003f0f018 */
[----:B------:R-:W-:Y:S02]  /*54e0*/  ISETP.NE.AND.EX P4, PT, R71, RZ, PT, P4 ;  /* 0x000000ff4700720c */ /* 0x000fe40003f85340 */
[----:B------:R-:W2:Y:S09]  /*54f0*/  @UP1 LDCU.64 UR4, c[0x0][0x888] ;  /* 0x00011100ff0417ac */ /* 0x000eb20008000a00 */
[----:B------:R-:W-:Y:S01]  /*5500*/  @P0 PLOP3.LUT P1, PT, P3, PT, PT, 0x80, 0x8 ;  /* 0x000000000008081c */ /* 0x000fe20001f2f070 */
[----:B--2---:R-:W-:Y:S04]  /*5510*/  @UP1 UISETP.NE.U32.AND UP0, UPT, UR4, URZ, UPT ;  /* 0x000000ff0400128c */ /* 0x004fe8000bf05070 */
[----:B------:R-:W-:Y:S04]  /*5520*/  @UP1 UISETP.NE.AND.EX UP0, UPT, UR5, URZ, UPT, UP0 ;  /* 0x000000ff0500128c */ /* 0x000fe8000bf05300 */
[----:B------:R-:W-:Y:S01]  /*5530*/  @UP1 USEL UR4, URZ, 0xffffffff, UP0 ;  /* 0xffffffffff041887 */ /* 0x000fe20008000000 */
[----:B------:R-:W-:Y:S11]  /*5540*/  @!P3 BRA `(.L_x_88) ;  /* 0x000000000030b947 */ /* 0x000ff60003800000 */
        /* <DEDUP_REMOVED lines=12> */
.L_x_88:
[----:B------:R-:W-:Y:S05]  /*5610*/  @!P4 BRA `(.L_x_89) ;  /* 0x000000000024c947 */ /* 0x000fea0003800000 */
[----:B------:R-:W-:Y:S01]  /*5620*/  ISETP.NE.U32.AND P2, PT, R68, RZ, PT ;  /* 0x000000ff4400720c */ /* 0x000fe20003f45070 */
[----:B------:R-:W2:Y:S03]  /*5630*/  LDCU.64 UR6, c[0x0][0x358] ;  /* 0x00006b00ff0677ac */ /* 0x000ea60008000a00 */
[----:B------:R-:W-:Y:S11]  /*5640*/  ISETP.NE.AND.EX P2, PT, R69, RZ, PT, P2 ;  /* 0x000000ff4500720c */ /* 0x000ff60003f45320 */
[----:B------:R-:W-:Y:S02]  /*5650*/  @!UPT UIADD3 URZ, UPT, UPT, URZ, URZ, URZ ;  /* 0x000000fffffff290 */ /* 0x000fe4000fffe0ff */
[----:B------:R-:W4:Y:S01]  /*5660*/  @P2 LDC.64 R2, c[0x0][0x8a8] ;  /* 0x00022a00ff022b82 */ /* 0x000f220000000a00 */
[----:B-1----:R-:W-:Y:S04]  /*5670*/  @P2 IMAD R0, R70, UR36, RZ ;  /* 0x0000002446002c24 */ /* 0x002fe8000f8e02ff */
[----:B----4-:R-:W-:Y:S05]  /*5680*/  @P2 IMAD.WIDE R2, R0, 0x4, R2 ;  /* 0x0000000400022825 */ /* 0x010fea00078e0202 */
[----:B--2--5:R2:W5:Y:S02]  /*5690*/  @P2 LDG.E R38, desc[UR6][R2.64] ;  /* 0x0000000602262981 */ /* 0x024564000c1e1900 */
[----:B--2---:R-:W4:Y:S02]  /*56a0*/  @!P2 LDC R38, c[0x0][0x8a0] ;  /* 0x00022800ff26ab82 */ /* 0x004f240000000800 */
.L_x_89:
[----:B---3-5:R-:W-:Y:S01]  /*56b0*/  @P0 FSETP.NEU.AND P4, PT, R39, RZ, PT ;  /* 0x000000ff2700020b */ /* 0x028fe20003f8d000 */
[----:B-1----:R-:W-:Y:S01]  /*56c0*/  IMAD.U32 R0, RZ, RZ, UR4 ;  /* 0x00000004ff007e24 */ /* 0x002fe2000f8e00ff */
[----:B------:R-:W-:Y:S01]  /*56d0*/  @P0 LOP3.LUT P2, RZ, R79, 0xff, RZ, 0xc0, !PT ;  /* 0x000000ff4fff0812 */ /* 0x000fe2000784c0ff */
[----:B------:R-:W-:Y:S01]  /*56e0*/  BSSY B1, `(.L_x_90) ;  /* 0x0000039000017945 */ /* 0x000fe20003800000 */
[----:B------:R-:W-:Y:S02]  /*56f0*/  @P0 SEL R2, RZ, 0xffffffff, P4 ;  /* 0xffffffffff020807 */ /* 0x000fe40002000000 */
[----:B------:R-:W-:Y:S02]  /*5700*/  CS2R R66, SRZ ;  /* 0x0000000000427805 */ /* 0x000fe4000001ff00 */
[----:B------:R-:W-:Y:S02]  /*5710*/  LEA R22, R36, UR44, 0x3 ;  /* 0x0000002c24167c11 */ /* 0x000fe4000f8e18ff */
[----:B------:R-:W-:Y:S02]  /*5720*/  CS2R R64, SRZ ;  /* 0x0000000000407805 */ /* 0x000fe4000001ff00 */
[----:B------:R-:W-:Y:S02]  /*5730*/  @P1 SEL R2, R0, R2, !P2 ;  /* 0x0000000200021207 */ /* 0x000fe40005000000 */
[----:B------:R-:W-:Y:S02]  /*5740*/  CS2R R18, SRZ ;  /* 0x0000000000127805 */ /* 0x000fe4000001ff00 */
[----:B------:R-:W-:Y:S02]  /*5750*/  SHF.L.U32 R3, R84, 0x1f, RZ ;  /* 0x0000001f54037819 */ /* 0x000fe400000006ff */
[----:B------:R-:W-:Y:S02]  /*5760*/  CS2R R16, SRZ ;  /* 0x0000000000107805 */ /* 0x000fe4000001ff00 */
[----:B------:R-:W-:Y:S02]  /*5770*/  @P0 LOP3.LUT R2, R2, 0x1, RZ, 0xc0, !PT ;  /* 0x0000000102020812 */ /* 0x000fe400078ec0ff */
[----:B------:R-:W-:Y:S02]  /*5780*/  PLOP3.LUT P5, PT, PT, PT, PT, 0x8, 0x80 ;  /* 0x000000000080781c */ /* 0x000fe40003fae170 */
[----:B------:R-:W-:Y:S02]  /*5790*/  ISETP.NE.U32.OR P1, PT, R2, 0x1, !P0 ;  /* 0x000000010200780c */ /* 0x000fe40004725470 */
[----:B------:R-:W-:Y:S11]  /*57a0*/  LEA.HI R2, R36, R36, RZ, 0x1 ;  /* 0x0000002424027211 */ /* 0x000ff600078f08ff */
[----:B------:R-:W-:Y:S04]  /*57b0*/  @P1 SHF.L.U32 R0, R82, 0x1f, RZ ;  /* 0x0000001f52001819 */ /* 0x000fe800000006ff */
[----:B------:R1:W2:Y:S01]  /*57c0*/  @P1 SYNCS.PHASECHK.TRANS64.TRYWAIT P0, [UR44+0x30], R0 ;  /* 0x00003000ff0015a7 */ /* 0x0002a2000800112c */
[----:B------:R3:W3:Y:S01]  /*57d0*/  SYNCS.PHASECHK.TRANS64.TRYWAIT P4, [R22+URZ+0x70], R3 ;  /* 0x00007003160075a7 */ /* 0x0006e200080811ff */
[C---:B-1----:R-:W-:Y:S01]  /*57e0*/  IMAD.SHL.U32 R0, R2.reuse, 0x20, RZ ;  /* 0x0000002002007824 */ /* 0x042fe200078e00ff */
[----:B------:R-:W-:Y:S04]  /*57f0*/  LOP3.LUT R2, R2, 0xffe, RZ, 0xc0, !PT ;  /* 0x00000ffe02027812 */ /* 0x000fe800078ec0ff */
[----:B------:R-:W-:Y:S01]  /*5800*/  LOP3.LUT R0, R0, 0xffffffc0, RZ, 0xc0, !PT ;  /* 0xffffffc000007812 */ /* 0x000fe200078ec0ff */
[----:B------:R-:W-:Y:S04]  /*5810*/  IMAD.IADD R2, R36, 0x1, -R2 ;  /* 0x0000000124027824 */ /* 0x000fe800078e0a02 */
[----:B------:R-:W-:Y:S04]  /*5820*/  IMAD.IADD R0, R37, 0x1, R0 ;  /* 0x0000000125007824 */ /* 0x000fe800078e0200 */
[----:B------:R-:W-:Y:S01]  /*5830*/  IMAD R2, R2, 0x100000, R0 ;  /* 0x0010000002027824 */ /* 0x000fe200078e0200 */
[----:B--2---:R-:W-:Y:S01]  /*5840*/  @P1 PLOP3.LUT P5, PT, P0, PT, PT, 0x8, 0x80 ;  /* 0x000000000080181c */ /* 0x004fe200007ae170 */
[----:B------:R-:W-:Y:S01]  /*5850*/  @!UPT UIADD3 URZ, UPT, UPT, URZ, URZ, URZ ;  /* 0x000000fffffff290 */ /* 0x000fe2000fffe0ff */
[----:B---3--:R-:W-:Y:S11]  /*5860*/  @!P1 BRA `(.L_x_91) ;  /* 0x0000000000809947 */ /* 0x008ff60003800000 */
[----:B------:R-:W-:Y:S01]  /*5870*/  ISETP.NE.U32.AND P0, PT, RZ, UR58, PT ;  /* 0x0000003aff007c0c */ /* 0x000fe2000bf05070 */
[----:B------:R-:W-:Y:S01]  /*5880*/  BSSY B0, `(.L_x_92) ;  /* 0x0000012000007945 */ /* 0x000fe20003800000 */
[----:B------:R-:W-:Y:S02]  /*5890*/  FSETP.NEU.AND P2, PT, R39, RZ, PT ;  /* 0x000000ff2700720b */ /* 0x000fe40003f4d000 */
[----:B------:R-:W-:Y:S02]  /*58a0*/  CS2R R18, SRZ ;  /* 0x0000000000127805 */ /* 0x000fe4000001ff00 */
[----:B------:R-:W-:Y:S02]  /*58b0*/  ISETP.NE.AND.EX P0, PT, RZ, UR59, PT, P0 ;  /* 0x0000003bff007c0c */ /* 0x000fe4000bf05300 */
[----:B------:R-:W-:Y:S02]  /*58c0*/  CS2R R16, SRZ ;  /* 0x0000000000107805 */ /* 0x000fe4000001ff00 */
[----:B------:R-:W-:Y:S02]  /*58d0*/  LOP3.LUT P1, RZ, R79, 0xff, RZ, 0xc0, !PT ;  /* 0x000000ff4fff7812 */ /* 0x000fe4000782c0ff */
[----:B------:R-:W-:Y:S02]  /*58e0*/  CS2R R66, SRZ ;  /* 0x0000000000427805 */ /* 0x000fe4000001ff00 */
[----:B------:R-:W-:Y:S02]  /*58f0*/  SEL R0, RZ, 0xffffffff, P2 ;  /* 0xffffffffff007807 */ /* 0x000fe40001000000 */
[----:B------:R-:W-:Y:S02]  /*5900*/  CS2R R64, SRZ ;  /* 0x0000000000407805 */ /* 0x000fe4000001ff00 */
[----:B------:R-:W-:Y:S04]  /*5910*/  SEL R4, RZ, 0xffffffff, P0 ;  /* 0xffffffffff047807 */ /* 0x000fe80000000000 */
[----:B------:R-:W-:Y:S04]  /*5920*/  @P3 SEL R0, R4, R0, !P1 ;  /* 0x0000000004003207 */ /* 0x000fe80004800000 */
[----:B------:R-:W-:Y:S04]  /*5930*/  LOP3.LUT R0, R0, 0x1, RZ, 0xc0, !PT ;  /* 0x0000000100007812 */ /* 0x000fe800078ec0ff */
[----:B------:R-:W-:Y:S01]  /*5940*/  ISETP.NE.U32.AND P0, PT, R0, 0x1, PT ;  /* 0x000000010000780c */ /* 0x000fe20003f05070 */
[----:B------:R-:W-:Y:S01]  /*5950*/  @!UPT UIADD3 URZ, UPT, UPT, URZ, URZ, URZ ;  /* 0x000000fffffff290 */ /* 0x000fe2000fffe0ff */
[----:B------:R-:W-:Y:S11]  /*5960*/  @!P5 BRA `(.L_x_93) ;  /* 0x00000000000cd947 */ /* 0x000ff60003800000 */
[----:B------:R-:W-:Y:S04]  /*5970*/  SHF.L.U32 R4, R82, 0x1f, RZ ;  /* 0x0000001f52047819 */ /* 0x000fe800000006ff */
[----:B------:R-:W1:Y:S02]  /*5980*/  SYNCS.PHASECHK.TRANS64.TRYWAIT P1, [UR44+0x30], R4 ;  /* 0x00003004ff0075a7 */ /* 0x000e64000802112c */
[----:B-1----:R-:W-:Y:S05]  /*5990*/  @!P1 BRA `(.L_x_94) ;  /* 0x0000001400389947 */ /* 0x002fea0003800000 */
.L_x_93:
[----:B------:R-:W-:Y:S05]  /*59a0*/  BSYNC B0 ;  /* 0x0000000000007941 */ /* 0x000fea0003800000 */
.L_x_92:
[----:B------:R2:W3:Y:S01]  /*59b0*/  @P0 LDS.128 R16, [R78+UR44+0x200] ;  /* 0x0002002c4e100984 */ /* 0x0004e20008000c00 */
[----:B------:R-:W-:Y:S01]  /*59c0*/  UIADD3 UR4, UPT, UPT, UR44, 0x38, URZ ;  /* 0x000000382c047890 */ /* 0x000fe2000fffe0ff */
[----:B------:R-:W-:Y:S02]  /*59d0*/  LOP3.LUT R82, R82, 0x1, RZ, 0x3c, !PT ;  /* 0x0000000152527812 */ /* 0x000fe400078e3cff */
[----:B------:R2:W1:Y:S01]  /*59e0*/  @P0 LDS.128 R64, [R77+0x10] ;  /* 0x000010004d400984 */ /* 0x0004620000000c00 */
[----:B------:R-:W-:Y:S01]  /*59f0*/  UPRMT UR4, UR48, 0x654, UR4 ;  /* 0x0000065430047896 */ /* 0x000fe20008000004 */
[----:B------:R-:W-:Y:S01]  /*5a00*/  @!PT LDS RZ, [RZ] ;  /* 0x00000000fffff984 */ /* 0x000fe20000000800 */
[----:B------:R-:W-:Y:S01]  /*5a10*/  @!PT LDS RZ, [RZ] ;  /* 0x00000000fffff984 */ /* 0x000fe20000000800 */
[----:B------:R-:W-:Y:S01]  /*5a20*/  @!PT LDS RZ, [RZ] ;  /* 0x00000000fffff984 */ /* 0x000fe20000000800 */
[----:B------:R-:W-:Y:S01]  /*5a30*/  @!PT LDS RZ, [RZ] ;  /* 0x00000000fffff984 */ /* 0x000fe20000000800 */
[----:B------:R5:W-:Y:S06]  /*5a40*/  MEMBAR.ALL.CTA ;  /* 0x0000000000007992 */ /* 0x000bec0000008000 */
[----:B-----5:R-:W5:Y:S02]  /*5a50*/  FENCE.VIEW.ASYNC.S ;  /* 0x00000000000073c6 */ /* 0x020f640000000000 */
[----:B-----5:R-:W-:Y:S03]  /*5a60*/  SYNCS.ARRIVE.TRANS64.RED.A1T0 RZ, [UR4], RZ ;  /* 0x000000ffffff79a7 */ /* 0x020fe60008100404 */
.L_x_91:
[----:B------:R-:W-:Y:S05]  /*5a70*/  BSYNC B1 ;  /* 0x0000000000017941 */ /* 0x000fea0003800000 */
.L_x_90:
[----:B-1----:R-:W-:Y:S04]  /*5a80*/  SHF.R.U32.HI R0, RZ, 0x15, R2 ;  /* 0x00000015ff007819 */ /* 0x002fe80000011602 */
[----:B------:R-:W-:Y:S01]  /*5a90*/  LOP3.LUT P0, RZ, R0, 0x3, R80, 0x48, !PT ;  /* 0x0000000300ff7812 */ /* 0x000fe20007804850 */
[----:B------:R-:W-:Y:S01]  /*5aa0*/  @!UPT UIADD3 URZ, UPT, UPT, URZ, URZ, URZ ;  /* 0x000000fffffff290 */ /* 0x000fe2000fffe0ff */
[----:B------:R-:W-:Y:S11]  /*5ab0*/  @P4 BRA `(.L_x_95) ;  /* 0x0000000000084947 */ /* 0x000ff60003800000 */
[----:B------:R-:W1:Y:S02]  /*5ac0*/  SYNCS.PHASECHK.TRANS64.TRYWAIT P1, [R22+URZ+0x70], R3 ;  /* 0x00007003160075a7 */ /* 0x000e6400080211ff */
[----:B-1----:R-:W-:Y:S05]  /*5ad0*/  @!P1 BRA `(.L_x_96) ;  /* 0x0000001400009947 */ /* 0x002fea0003800000 */
.L_x_95:
[----:B------:R-:W-:Y:S05]  /*5ae0*/  @!P0 BRA `(.L_x_97) ;  /* 0x0000000000408947 */ /* 0x000fea0003800000 */
[----:B------:R-:W1:Y:S01]  /*5af0*/  LDCU.64 UR8, c[0x4][0x70] ;  /* 0x01000e00ff0877ac */ /* 0x000e620008000a00 */
[----:B------:R-:W-:Y:S01]  /*5b00*/  MOV R15, 0x0 ;  /* 0x00000000000f7802 */ /* 0x000fe20000000f00 */
[----:B------:R-:W-:Y:S02]  /*5b10*/  HFMA2 R12, -RZ, RZ, 0, 5.9604644775390625e-08 ;  /* 0x00000001ff0c7431 */ /* 0x000fe400000001ff */
[----:B------:R-:W-:Y:S02]  /*5b20*/  IMAD.MOV.U32 R8, RZ, RZ, 0x192 ;  /* 0x00000192ff087424 */ /* 0x000fe400078e00ff */
[----:B------:R-:W-:Y:S01]  /*5b30*/  IMAD.MOV.U32 R13, RZ, RZ, RZ ;  /* 0x000000ffff0d7224 */ /* 0x000fe200078e00ff */
[----:B------:R-:W5:Y:S01]  /*5b40*/  LDCU.64 UR6, c[0x4][0x78] ;  /* 0x01000f00ff0677ac */ /* 0x000f620008000a00 */
[----:B------:R-:W2:Y:S01]  /*5b50*/  LDC.64 R14, c[0x4][R15] ;  /* 0x010000000f0e7b82 */ /* 0x000ea20000000a00 */
[----:B------:R-:W3:Y:S01]  /*5b60*/  LDCU.64 UR4, c[0x4][0x10] ;  /* 0x01000200ff0477ac */ /* 0x000ee20008000a00 */
[----:B-1----:R-:W-:Y:S01]  /*5b70*/  MOV R5, UR9 ;  /* 0x0000000900057c02 */ /* 0x002fe20008000f00 */
[----:B------:R-:W-:Y:S01]  /*5b80*/  IMAD.U32 R4, RZ, RZ, UR8 ;  /* 0x00000008ff047e24 */ /* 0x000fe2000f8e00ff */
[----:B-----5:R-:W-:Y:S01]  /*5b90*/  MOV R7, UR7 ;  /* 0x0000000700077c02 */ /* 0x020fe20008000f00 */
[----:B------:R-:W-:Y:S01]  /*5ba0*/  IMAD.U32 R6, RZ, RZ, UR6 ;  /* 0x00000006ff067e24 */ /* 0x000fe2000f8e00ff */
[----:B---3--:R-:W-:Y:S01]  /*5bb0*/  MOV R11, UR5 ;  /* 0x00000005000b7c02 */ /* 0x008fe20008000f00 */
[----:B------:R-:W-:Y:S02]  /*5bc0*/  IMAD.U32 R10, RZ, RZ, UR4 ;  /* 0x00000004ff0a7e24 */ /* 0x000fe4000f8e00ff */
[----:B------:R-:W-:Y:S07]  /*5bd0*/  LEPC R20, `(.L_x_97) ;  /* 0x000000001014794e */ /* 0x000fee0000000000 */
[----:B--2-4-:R-:W-:Y:S05]  /*5be0*/  CALL.ABS.NOINC R14 ;  /* 0x000000000e007343 */ /* 0x014fea0003c00000 */
.L_x_97:
[----:B------:R-:W-:Y:S01]  /*5bf0*/  LOP3.LUT P0, RZ, R76, 0x60, RZ, 0xc0, !PT ;  /* 0x000000604cff7812 */ /* 0x000fe2000780c0ff */
[----:B------:R-:W-:Y:S05]  /*5c00*/  WARPSYNC.ALL ;  /* 0x0000000000007948 */ /* 0x000fea0003800000 */
[----:B------:R-:W-:Y:S01]  /*5c10*/  R2UR UR4, R2 ;  /* 0x00000000020472ca */ /* 0x000fe200000e0000 */
[----:B------:R-:W-:Y:S01]  /*5c20*/  BSSY.RECONVERGENT B0, `(.L_x_98) ;  /* 0x000009f000007945 */ /* 0x000fe20003800200 */
[-C--:B---3--:R-:W-:Y:S02]  /*5c30*/  F2FP.F16.E5M2.UNPACK_B R2, R16.reuse ;  /* 0x00000010ff02723e */ /* 0x088fe400020004ff */
[----:B------:R-:W-:Y:S02]  /*5c40*/  F2FP.F16.E5M2.UNPACK_B R16, R16.H1 ;  /* 0x00000010ff10723e */ /* 0x000fe400030004ff */
[----:B------:R-:W-:Y:S01]  /*5c50*/  R2UR UR5, R22 ;  /* 0x00000000160572ca */ /* 0x000fe200000e0000 */
[----:B------:R-:W-:Y:S01]  /*5c60*/  HADD2.F32 R0, -RZ, R2.H0_H0 ;  /* 0x20000002ff007230 */ /* 0x000fe20000004100 */
[-C--:B------:R-:W-:Y:S01]  /*5c70*/  F2FP.F16.E5M2.UNPACK_B R42, R17.reuse ;  /* 0x00000011ff2a723e */ /* 0x080fe200020004ff */
[--C-:B------:R-:W-:Y:S01]  /*5c80*/  HADD2.F32 R3, -RZ, R16.reuse.H0_H0 ;  /* 0x20000010ff037230 */ /* 0x100fe20000004100 */
[----:B------:R-:W-:Y:S01]  /*5c90*/  F2FP.F16.E5M2.UNPACK_B R44, R17.H1 ;  /* 0x00000011ff2c723e */ /* 0x000fe200030004ff */
[----:B------:R-:W-:Y:S01]  /*5ca0*/  HADD2.F32 R40, -RZ, R16.H1_H1 ;  /* 0x30000010ff287230 */ /* 0x000fe20000004100 */
[-C--:B------:R-:W-:Y:S01]  /*5cb0*/  F2FP.F16.E5M2.UNPACK_B R46, R18.reuse ;  /* 0x00000012ff2e723e */ /* 0x080fe200020004ff */
[----:B------:R-:W-:Y:S01]  /*5cc0*/  HADD2.F32 R2, -RZ, R2.H1_H1 ;  /* 0x30000002ff027230 */ /* 0x000fe20000004100 */
[----:B------:R-:W-:Y:S01]  /*5cd0*/  F2FP.F16.E5M2.UNPACK_B R48, R18.H1 ;  /* 0x00000012ff30723e */ /* 0x000fe200030004ff */
[--C-:B------:R-:W-:Y:S01]  /*5ce0*/  HADD2.F32 R41, -RZ, R42.reuse.H0_H0 ;  /* 0x2000002aff297230 */ /* 0x100fe20000004100 */
[-C--:B------:R-:W-:Y:S01]  /*5cf0*/  F2FP.F16.E5M2.UNPACK_B R50, R19.reuse ;  /* 0x00000013ff32723e */ /* 0x080fe200020004ff */
[----:B------:R-:W-:Y:S01]  /*5d00*/  HADD2.F32 R42, -RZ, R42.H1_H1 ;  /* 0x3000002aff2a7230 */ /* 0x000fe20000004100 */
[----:B------:R-:W-:Y:S01]  /*5d10*/  F2FP.F16.E5M2.UNPACK_B R52, R19.H1 ;  /* 0x00000013ff34723e */ /* 0x000fe200030004ff */
[----:B------:R-:W-:Y:S01]  /*5d20*/  HADD2.F32 R43, -RZ, R44.H0_H0 ;  /* 0x2000002cff2b7230 */ /* 0x000fe20000004100 */
[----:B------:R-:W-:Y:S01]  /*5d30*/  LDTM.16dp32bit_t0_t15.x32 R4, tmem[UR4] ;  /* 0x00000004000479ee */ /* 0x000fe20008a80000 */
[----:B------:R-:W1:Y:S01]  /*5d40*/  LDTM.16dp32bit_t16_t31.x32 R4, tmem[UR4+0x20] ;  /* 0x00002004000479ee */ /* 0x000e620008aa0000 */
[----:B------:R-:W-:Y:S01]  /*5d50*/  NOP ;  /* 0x0000000000007918 */ /* 0x000fe20000000000 */
[----:B------:R-:W-:Y:S01]  /*5d60*/  UIADD3 UR4, UPT, UPT, UR5, 0x90, URZ ;  /* 0x0000009005047890 */ /* 0x000fe2000fffe0ff */
[--C-:B------:R-:W-:Y:S01]  /*5d70*/  HADD2.F32 R45, -RZ, R46.reuse.H0_H0 ;  /* 0x2000002eff2d7230 */ /* 0x100fe20000004100 */
[----:B------:R-:W-:Y:S01]  /*5d80*/  F2FP.F16.E5M2.UNPACK_B R54, R64 ;  /* 0x00000040ff36723e */ /* 0x000fe200020004ff */
[----:B------:R-:W-:Y:S01]  /*5d90*/  HADD2.F32 R46, -RZ, R46.H1_H1 ;  /* 0x3000002eff2e7230 */ /* 0x000fe20000004100 */
[----:B------:R-:W-:Y:S01]  /*5da0*/  UPRMT UR4, UR48, 0x654, UR4 ;  /* 0x0000065430047896 */ /* 0x000fe20008000004 */
[--C-:B------:R-:W-:Y:S01]  /*5db0*/  HADD2.F32 R49, -RZ, R50.reuse.H0_H0 ;  /* 0x20000032ff317230 */ /* 0x100fe20000004100 */
[-C--:B------:R-:W-:Y:S01]  /*5dc0*/  F2FP.F16.E5M2.UNPACK_B R58, R65.reuse ;  /* 0x00000041ff3a723e */ /* 0x080fe200020004ff */
[----:B------:R-:W-:Y:S01]  /*5dd0*/  HADD2.F32 R50, -RZ, R50.H1_H1 ;  /* 0x30000032ff327230 */ /* 0x000fe20000004100 */
[----:B------:R-:W-:Y:S01]  /*5de0*/  F2FP.F16.E5M2.UNPACK_B R62, R66 ;  /* 0x00000042ff3e723e */ /* 0x000fe200020004ff */
[--C-:B------:R-:W-:Y:S01]  /*5df0*/  HADD2.F32 R53, -RZ, R54.reuse.H0_H0 ;  /* 0x20000036ff357230 */ /* 0x100fe20000004100 */
[----:B------:R-:W-:Y:S01]  /*5e00*/  F2FP.F16.E5M2.UNPACK_B R56, R64.H1 ;  /* 0x00000040ff38723e */ /* 0x000fe200030004ff */
[----:B------:R-:W-:Y:S01]  /*5e10*/  HADD2.F32 R54, -RZ, R54.H1_H1 ;  /* 0x30000036ff367230 */ /* 0x000fe20000004100 */
[----:B------:R-:W-:Y:S01]  /*5e20*/  F2FP.F16.E5M2.UNPACK_B R60, R65.H1 ;  /* 0x00000041ff3c723e */ /* 0x000fe200030004ff */
[----:B-1----:R-:W-:Y:S01]  /*5e30*/  SYNCS.ARRIVE.TRANS64.RED.A1T0 RZ, [UR4], RZ ;  /* 0x000000ffffff79a7 */ /* 0x002fe20008100404 */
[--C-:B------:R-:W-:Y:S01]  /*5e40*/  HADD2.F32 R57, -RZ, R58.reuse.H0_H0 ;  /* 0x2000003aff397230 */ /* 0x100fe20000004100 */
[-C--:B------:R-:W-:Y:S01]  /*5e50*/  F2FP.F16.E5M2.UNPACK_B R65, R67.reuse ;  /* 0x00000043ff41723e */ /* 0x080fe200020004ff */
[----:B------:R-:W-:Y:S01]  /*5e60*/  HADD2.F32 R58, -RZ, R58.H1_H1 ;  /* 0x3000003aff3a7230 */ /* 0x000fe20000004100 */
[----:B------:R-:W-:Y:S01]  /*5e70*/  F2FP.F16.E5M2.UNPACK_B R64, R66.H1 ;  /* 0x00000042ff40723e */ /* 0x000fe200030004ff */
[--C-:B------:R-:W-:Y:S01]  /*5e80*/  HADD2.F32 R61, -RZ, R62.reuse.H0_H0 ;  /* 0x2000003eff3d7230 */ /* 0x100fe20000004100 */
[----:B------:R-:W-:Y:S01]  /*5e90*/  F2FP.F16.E5M2.UNPACK_B R67, R67.H1 ;  /* 0x00000043ff43723e */ /* 0x000fe200030004ff */
[----:B------:R-:W-:Y:S01]  /*5ea0*/  HADD2.F32 R62, -RZ, R62.H1_H1 ;  /* 0x3000003eff3e7230 */ /* 0x000fe20000004100 */
[----:B------:R-:W-:Y:S01]  /*5eb0*/  IADD3 R36, PT, PT, R36, 0x1, RZ ;  /* 0x0000000124247810 */ /* 0x000fe20007ffe0ff */
[C---:B----4-:R-:W-:Y:S01]  /*5ec0*/  FMUL R4, R38.reuse, R4 ;  /* 0x0000000426047220 */ /* 0x050fe20000400000 */
[C---:B------:R-:W-:Y:S01]  /*5ed0*/  FMUL R5, R38.reuse, R5 ;  /* 0x0000000526057220 */ /* 0x040fe20000400000 */
[C---:B------:R-:W-:Y:S01]  /*5ee0*/  FMUL R8, R38.reuse, R8 ;  /* 0x0000000826087220 */ /* 0x040fe20000400000 */
[C---:B------:R-:W-:Y:S01]  /*5ef0*/  FMUL R9, R38.reuse, R9 ;  /* 0x0000000926097220 */ /* 0x040fe20000400000 */
[C---:B------:R-:W-:Y:S01]  /*5f00*/  FFMA R4, R39.reuse, R0, R4 ;  /* 0x0000000027047223 */ /* 0x040fe20000000004 */
[C---:B------:R-:W-:Y:S01]  /*5f10*/  FFMA R5, R39.reuse, R2, R5 ;  /* 0x0000000227057223 */ /* 0x040fe20000000005 */
[C---:B------:R-:W-:Y:S01]  /*5f20*/  FMUL R12, R38.reuse, R12 ;  /* 0x0000000c260c7220 */ /* 0x040fe20000400000 */
        /* <DEDUP_REMOVED lines=10> */
[----:B------:R-:W-:Y:S02]  /*5fd0*/  HADD2.F32 R44, -RZ, R44.H1_H1 ;  /* 0x3000002cff2c7230 */ /* 0x000fe40000004100 */
[C---:B------:R-:W-:Y:S01]  /*5fe0*/  FMUL R10, R38.reuse, R10 ;  /* 0x0000000a260a7220 */ /* 0x040fe20000400000 */
[C---:B------:R-:W-:Y:S01]  /*5ff0*/  FFMA R6, R39.reuse, R3, R6 ;  /* 0x0000000327067223 */ /* 0x040fe20000000006 */
[C---:B------:R-:W-:Y:S01]  /*6000*/  FFMA R7, R39.reuse, R40, R7 ;  /* 0x0000002827077223 */ /* 0x040fe20000000007 */
[C---:B------:R-:W-:Y:S01]  /*6010*/  FFMA R8, R39.reuse, R41, R8 ;  /* 0x0000002927087223 */ /* 0x040fe20000000008 */
[C---:B------:R-:W-:Y:S01]  /*6020*/  FFMA R9, R39.reuse, R42, R9 ;  /* 0x0000002a27097223 */ /* 0x040fe20000000009 */
[----:B------:R-:W-:Y:S01]  /*6030*/  FFMA R10, R39, R43, R10 ;  /* 0x0000002b270a7223 */ /* 0x000fe2000000000a */
[--C-:B------:R-:W-:Y:S01]  /*6040*/  HADD2.F32 R40, -RZ, R65.reuse.H0_H0 ;  /* 0x20000041ff287230 */ /* 0x100fe20000004100 */
[----:B------:R-:W-:Y:S01]  /*6050*/  F2FP.SATFINITE.E5M2.F32.PACK_AB_MERGE_C R86, R7, R6, RZ ;  /* 0x000000060756723e */ /* 0x000fe200048060ff */
[C---:B------:R-:W-:Y:S01]  /*6060*/  FMUL R7, R38.reuse, R24 ;  /* 0x0000001826077220 */ /* 0x040fe20000400000 */
[C---:B------:R-:W-:Y:S01]  /*6070*/  FMUL R24, R38.reuse, R29 ;  /* 0x0000001d26187220 */ /* 0x040fe20000400000 */
[C---:B------:R-:W-:Y:S01]  /*6080*/  FMUL R29, R38.reuse, R34 ;  /* 0x00000022261d7220 */ /* 0x040fe20000400000 */
[----:B------:R-:W-:Y:S02]  /*6090*/  HADD2.F32 R65, -RZ, R65.H1_H1 ;  /* 0x30000041ff417230 */ /* 0x000fe40000004100 */
[C---:B------:R-:W-:Y:S01]  /*60a0*/  FMUL R11, R38.reuse, R11 ;  /* 0x0000000b260b7220 */ /* 0x040fe20000400000 */
[--C-:B------:R-:W-:Y:S02]  /*60b0*/  HADD2.F32 R47, -RZ, R48.reuse.H0_H0 ;  /* 0x20000030ff2f7230 */ /* 0x100fe40000004100 */
[C---:B------:R-:W-:Y:S01]  /*60c0*/  FMUL R14, R38.reuse, R14 ;  /* 0x0000000e260e7220 */ /* 0x040fe20000400000 */
[----:B------:R-:W-:Y:S02]  /*60d0*/  HADD2.F32 R48, -RZ, R48.H1_H1 ;  /* 0x30000030ff307230 */ /* 0x000fe40000004100 */
[C---:B------:R-:W-:Y:S01]  /*60e0*/  FFMA R11, R39.reuse, R44, R11 ;  /* 0x0000002c270b7223 */ /* 0x040fe2000000000b */
[C---:B------:R-:W-:Y:S01]  /*60f0*/  FFMA R12, R39.reuse, R45, R12 ;  /* 0x0000002d270c7223 */ /* 0x040fe2000000000c */
[C---:B------:R-:W-:Y:S01]  /*6100*/  FFMA R13, R39.reuse, R46, R13 ;  /* 0x0000002e270d7223 */ /* 0x040fe2000000000d */
[----:B------:R-:W-:Y:S01]  /*6110*/  FFMA R14, R39, R47, R14 ;  /* 0x0000002f270e7223 */ /* 0x000fe2000000000e */
[C---:B------:R-:W-:Y:S01]  /*6120*/  FMUL R15, R38.reuse, R15 ;  /* 0x0000000f260f7220 */ /* 0x040fe20000400000 */
[--C-:B------:R-:W-:Y:S01]  /*6130*/  HADD2.F32 R51, -RZ, R52.reuse.H0_H0 ;  /* 0x20000034ff337230 */ /* 0x100fe20000004100 */
[----:B------:R-:W-:Y:S01]  /*6140*/  F2FP.SATFINITE.E5M2.F32.PACK_AB_MERGE_C R10, R11, R10, RZ ;  /* 0x0000000a0b0a723e */ /* 0x000fe200048060ff */
[----:B------:R-:W-:Y:S02]  /*6150*/  HADD2.F32 R52, -RZ, R52.H1_H1 ;  /* 0x30000034ff347230 */ /* 0x000fe40000004100 */
[C---:B------:R-:W-:Y:S01]  /*6160*/  FFMA R15, R39.reuse, R48, R15 ;  /* 0x00000030270f7223 */ /* 0x040fe2000000000f */
[C---:B------:R-:W-:Y:S01]  /*6170*/  FFMA R16, R39.reuse, R49, R16 ;  /* 0x0000003127107223 */ /* 0x040fe20000000010 */
[C---:B------:R-:W-:Y:S01]  /*6180*/  FFMA R17, R39.reuse, R50, R17 ;  /* 0x0000003227117223 */ /* 0x040fe20000000011 */
[C---:B------:R-:W-:Y:S01]  /*6190*/  FMUL R18, R38.reuse, R18 ;  /* 0x0000001226127220 */ /* 0x040fe20000400000 */
[C---:B------:R-:W-:Y:S01]  /*61a0*/  FMUL R19, R38.reuse, R19 ;  /* 0x0000001326137220 */ /* 0x040fe20000400000 */
[--C-:B------:R-:W-:Y:S02]  /*61b0*/  HADD2.F32 R55, -RZ, R56.reuse.H0_H0 ;  /* 0x20000038ff377230 */ /* 0x100fe40000004100 */
[C---:B------:R-:W-:Y:S01]  /*61c0*/  FMUL R3, R38.reuse, R22 ;  /* 0x0000001626037220 */ /* 0x040fe20000400000 */
[C---:B------:R-:W-:Y:S01]  /*61d0*/  FFMA R18, R39.reuse, R51, R18 ;  /* 0x0000003327127223 */ /* 0x040fe20000000012 */
[----:B------:R-:W-:Y:S02]  /*61e0*/  HADD2.F32 R56, -RZ, R56.H1_H1 ;  /* 0x30000038ff387230 */ /* 0x000fe40000004100 */
[C---:B------:R-:W-:Y:S01]  /*61f0*/  FFMA R19, R39.reuse, R52, R19 ;  /* 0x0000003427137223 */ /* 0x040fe20000000013 */
[C---:B------:R-:W-:Y:S01]  /*6200*/  FMUL R6, R38.reuse, R23 ;  /* 0x0000001726067220 */ /* 0x040fe20000400000 */
[C---:B------:R-:W-:Y:S01]  /*6210*/  FFMA R0, R39.reuse, R53, R0 ;  /* 0x0000003527007223 */ /* 0x040fe20000000000 */
[C---:B------:R-:W-:Y:S01]  /*6220*/  FFMA R2, R39.reuse, R54, R2 ;  /* 0x0000003627027223 */ /* 0x040fe20000000002 */
[--C-:B------:R-:W-:Y:S02]  /*6230*/  HADD2.F32 R59, -RZ, R60.reuse.H0_H0 ;  /* 0x2000003cff3b7230 */ /* 0x100fe40000004100 */
[C---:B------:R-:W-:Y:S01]  /*6240*/  FFMA R3, R39.reuse, R55, R3 ;  /* 0x0000003727037223 */ /* 0x040fe20000000003 */
[----:B------:R-:W-:Y:S02]  /*6250*/  HADD2.F32 R60, -RZ, R60.H1_H1 ;  /* 0x3000003cff3c7230 */ /* 0x000fe40000004100 */
[C---:B------:R-:W-:Y:S01]  /*6260*/  FMUL R21, R38.reuse, R26 ;  /* 0x0000001a26157220 */ /* 0x040fe20000400000 */
[C---:B------:R-:W-:Y:S01]  /*6270*/  FMUL R22, R38.reuse, R27 ;  /* 0x0000001b26167220 */ /* 0x040fe20000400000 */
[C---:B------:R-:W-:Y:S01]  /*6280*/  FFMA R6, R39.reuse, R56, R6 ;  /* 0x0000003827067223 */ /* 0x040fe20000000006 */
[C---:B------:R-:W-:Y:S01]  /*6290*/  FFMA R7, R39.reuse, R57, R7 ;  /* 0x0000003927077223 */ /* 0x040fe20000000007 */
[C---:B------:R-:W-:Y:S01]  /*62a0*/  FMUL R23, R38.reuse, R28 ;  /* 0x0000001c26177220 */ /* 0x040fe20000400000 */
[C---:B------:R-:W-:Y:S01]  /*62b0*/  FFMA R20, R39.reuse, R58, R20 ;  /* 0x0000003a27147223 */ /* 0x040fe20000000014 */
[--C-:B------:R-:W-:Y:S02]  /*62c0*/  HADD2.F32 R63, -RZ, R64.reuse.H0_H0 ;  /* 0x20000040ff3f7230 */ /* 0x100fe40000004100 */
[C---:B------:R-:W-:Y:S01]  /*62d0*/  FFMA R21, R39.reuse, R59, R21 ;  /* 0x0000003b27157223 */ /* 0x040fe20000000015 */
[----:B------:R-:W-:Y:S02]  /*62e0*/  HADD2.F32 R64, -RZ, R64.H1_H1 ;  /* 0x30000040ff407230 */ /* 0x000fe40000004100 */
[C---:B------:R-:W-:Y:S01]  /*62f0*/  FFMA R22, R39.reuse, R60, R22 ;  /* 0x0000003c27167223 */ /* 0x040fe20000000016 */
[C---:B------:R-:W-:Y:S01]  /*6300*/  FMUL R26, R38.reuse, R31 ;  /* 0x0000001f261a7220 */ /* 0x040fe20000400000 */
[C---:B------:R-:W-:Y:S01]  /*6310*/  FMUL R27, R38.reuse, R32 ;  /* 0x00000020261b7220 */ /* 0x040fe20000400000 */
[C---:B------:R-:W-:Y:S01]  /*6320*/  FFMA R23, R39.reuse, R61, R23 ;  /* 0x0000003d27177223 */ /* 0x040fe20000000017 */
[----:B------:R-:W-:Y:S01]  /*6330*/  FMUL R28, R38, R33 ;  /* 0x00000021261c7220 */ /* 0x000fe20000400000 */
[C---:B------:R-:W-:Y:S01]  /*6340*/  FFMA R24, R39.reuse, R62, R24 ;  /* 0x0000003e27187223 */ /* 0x040fe20000000018 */
[--C-:B------:R-:W-:Y:S02]  /*6350*/  HADD2.F32 R66, -RZ, R67.reuse.H0_H0 ;  /* 0x20000043ff427230 */ /* 0x100fe40000004100 */
[C---:B------:R-:W-:Y:S01]  /*6360*/  FFMA R25, R39.reuse, R63, R25 ;  /* 0x0000003f27197223 */ /* 0x040fe20000000019 */
[----:B------:R-:W-:Y:S02]  /*6370*/  HADD2.F32 R67, -RZ, R67.H1_H1 ;  /* 0x30000043ff437230 */ /* 0x000fe40000004100 */
[----:B------:R-:W-:Y:S01]  /*6380*/  FFMA R26, R39, R64, R26 ;  /* 0x00000040271a7223 */ /* 0x000fe2000000001a */
[----:B------:R-:W-:Y:S01]  /*6390*/  F2FP.SATFINITE.E5M2.F32.PACK_AB_MERGE_C R14, R15, R14, RZ ;  /* 0x0000000e0f0e723e */ /* 0x000fe200048060ff */
[----:B------:R-:W-:Y:S01]  /*63a0*/  FFMA R27, R39, R40, R27 ;  /* 0x00000028271b7223 */ /* 0x000fe2000000001b */
[----:B------:R-:W-:Y:S01]  /*63b0*/  F2FP.SATFINITE.E5M2.F32.PACK_AB_MERGE_C R18, R19, R18, RZ ;  /* 0x000000121312723e */ /* 0x000fe200048060ff */
[C---:B------:R-:W-:Y:S01]  /*63c0*/  FFMA R28, R39.reuse, R65, R28 ;  /* 0x00000041271c7223 */ /* 0x040fe2000000001c */
[C---:B------:R-:W-:Y:S01]  /*63d0*/  FFMA R29, R39.reuse, R66, R29 ;  /* 0x00000042271d7223 */ /* 0x040fe2000000001d */
[----:B------:R-:W-:Y:S01]  /*63e0*/  FFMA R30, R39, R67, R30 ;  /* 0x00000043271e7223 */ /* 0x000fe2000000001e */
[----:B------:R-:W-:Y:S02]  /*63f0*/  F2FP.SATFINITE.E5M2.F32.PACK_AB_MERGE_C R32, R5, R4, R86 ;  /* 0x000000040520723e */ /* 0x000fe40004806056 */
[----:B------:R-:W-:Y:S02]  /*6400*/  F2FP.SATFINITE.E5M2.F32.PACK_AB_MERGE_C R33, R9, R8, R10 ;  /* 0x000000080921723e */ /* 0x000fe4000480600a */
[----:B------:R-:W-:Y:S02]  /*6410*/  F2FP.SATFINITE.E5M2.F32.PACK_AB_MERGE_C R34, R13, R12, R14 ;  /* 0x0000000c0d22723e */ /* 0x000fe4000480600e */
[----:B------:R-:W-:Y:S02]  /*6420*/  F2FP.SATFINITE.E5M2.F32.PACK_AB_MERGE_C R35, R17, R16, R18 ;  /* 0x000000101123723e */ /* 0x000fe40004806012 */
[----:B------:R-:W-:Y:S02]  /*6430*/  F2FP.SATFINITE.E5M2.F32.PACK_AB_MERGE_C R3, R6, R3, RZ ;  /* 0x000000030603723e */ /* 0x000fe400048060ff */
[----:B------:R-:W-:Y:S01]  /*6440*/  F2FP.SATFINITE.E5M2.F32.PACK_AB_MERGE_C R5, R22, R21, RZ ;  /* 0x000000151605723e */ /* 0x000fe200048060ff */
[----:B------:R1:W-:Y:S01]  /*6450*/  STS.128 [R78+UR44+0x1200], R32 ;  /* 0x001200204e007988 */ /* 0x0003e20008000c2c */
[----:B------:R-:W-:Y:S02]  /*6460*/  F2FP.SATFINITE.E5M2.F32.PACK_AB_MERGE_C R6, R26, R25, RZ ;  /* 0x000000191a06723e */ /* 0x000fe400048060ff */
[----:B------:R-:W-:Y:S02]  /*6470*/  F2FP.SATFINITE.E5M2.F32.PACK_AB_MERGE_C R29, R30, R29, RZ ;  /* 0x0000001d1e1d723e */ /* 0x000fe400048060ff */
[----:B------:R-:W-:Y:S02]  /*6480*/  F2FP.SATFINITE.E5M2.F32.PACK_AB_MERGE_C R5, R20, R7, R5 ;  /* 0x000000071405723e */ /* 0x000fe40004806005 */
[----:B------:R-:W-:Y:S02]  /*6490*/  F2FP.SATFINITE.E5M2.F32.PACK_AB_MERGE_C R4, R2, R0, R3 ;  /* 0x000000000204723e */ /* 0x000fe40004806003 */
[----:B------:R-:W-:Y:S02]  /*64a0*/  F2FP.SATFINITE.E5M2.F32.PACK_AB_MERGE_C R6, R24, R23, R6 ;  /* 0x000000171806723e */ /* 0x000fe40004806006 */
[----:B------:R-:W-:Y:S05]  /*64b0*/  F2FP.SATFINITE.E5M2.F32.PACK_AB_MERGE_C R7, R28, R27, R29 ;  /* 0x0000001b1c07723e */ /* 0x000fea000480601d */
[----:B------:R1:W-:Y:S01]  /*64c0*/  STS.128 [R77+0x1010], R4 ;  /* 0x001010044d007388 */ /* 0x0003e20000000c00 */
[----:B------:R-:W-:Y:S01]  /*64d0*/  @!PT LDS RZ, [RZ] ;  /* 0x00000000fffff984 */ /* 0x000fe20000000800 */
[----:B------:R-:W-:Y:S01]  /*64e0*/  @!PT LDS RZ, [RZ] ;  /* 0x00000000fffff984 */ /* 0x000fe20000000800 */
[----:B------:R-:W-:Y:S01]  /*64f0*/  @!PT LDS RZ, [RZ] ;  /* 0x00000000fffff984 */ /* 0x000fe20000000800 */
[----:B------:R-:W-:Y:S01]  /*6500*/  @!PT LDS RZ, [RZ] ;  /* 0x00000000fffff984 */ /* 0x000fe20000000800 */
[----:B------:R3:W-:Y:S07]  /*6510*/  MEMBAR.ALL.CTA ;  /* 0x0000000000007992 */ /* 0x0007ee0000008000 */
[----:B---3--:R-:W3:Y:S02]  /*6520*/  FENCE.VIEW.ASYNC.S ;  /* 0x00000000000073c6 */ /* 0x008ee40000000000 */
[----:B---3--:R-:W-:Y:S06]  /*6530*/  BAR.SYNC.DEFER_BLOCKING 0x1, 0x80 ;  /* 0x0042000000007b1d */ /* 0x008fec0000010000 */
[----:B------:R-:W-:Y:S05]  /*6540*/  @P0 BRA `(.L_x_99) ;  /* 0x0000000000300947 */ /* 0x000fea0003800000 */
[----:B------:R-:W-:Y:S02]  /*6550*/  UIADD3 UR4, UPT, UPT, UR44, 0x1200, URZ ;  /* 0x000012002c047890 */ /* 0x000fe4000fffe0ff */
[----:B------:R-:W-:Y:S02]  /*6560*/  USHF.L.U32 UR9, UR45, 0x6, URZ ;  /* 0x000000062d097899 */ /* 0x000fe400080006ff */
[----:B------:R-:W-:Y:S02]  /*6570*/  USHF.L.U32 UR10, UR46, 0x6, URZ ;  /* 0x000000062e0a7899 */ /* 0x000fe400080006ff */
[----:B------:R-:W-:Y:S01]  /*6580*/  MOV R85, UR4 ;  /* 0x0000000400557c02 */ /* 0x000fe20008000f00 */
[----:B------:R-:W-:Y:S01]  /*6590*/  UIADD3 UR4, UP0, UPT, UR62, 0x680, URZ ;  /* 0x000006803e047890 */ /* 0x000fe2000ff1e0ff */
[----:B------:R-:W-:Y:S02]  /*65a0*/  UMOV UR11, UR36 ;  /* 0x00000024000b7c82 */ /* 0x000fe40008000000 */
[----:B------:R-:W-:Y:S01]  /*65b0*/  R2UR UR8, R85 ;  /* 0x00000000550872ca */ /* 0x000fe200000e0000 */
[----:B------:R-:W-:Y:S11]  /*65c0*/  UIADD3.X UR5, UPT, UPT, URZ, UR63, URZ, UP0, !UPT ;  /* 0x0000003fff057290 */ /* 0x000ff600087fe4ff */
[----:B------:R-:W-:Y:S01]  /*65d0*/  @!UPT UIADD3 URZ, UPT, UPT, URZ, URZ, URZ ;  /* 0x000000fffffff290 */ /* 0x000fe2000fffe0ff */
[----:B------:R3:W-:Y:S01]  /*65e0*/  UTMASTG.3D [UR8], [UR4] ;  /* 0x00000008040073b5 */ /* 0x0007e20008010000 */
[----:B------:R0:W-:Y:S01]  /*65f0*/  UTMACMDFLUSH ;  /* 0x00000000000079b7 */ /* 0x0001e20000000000 */
[----:B---3--:R-:W-:Y:S04]  /*6600*/  DEPBAR.LE SB0, 0x0 ;  /* 0x000080000000791a */ /* 0x008fe80000000000 */
.L_x_99:
[----:B------:R-:W-:Y:S05]  /*6610*/  BSYNC.RECONVERGENT B0 ;  /* 0x0000000000007941 */ /* 0x000fea0003800200 */
.L_x_98:
[----:B------:R-:W-:Y:S01]  /*6620*/  BAR.SYNC.DEFER_BLOCKING 0x1, 0x80 ;  /* 0x0042000000007b1d */ /* 0x000fe20000010000 */
[----:B------:R-:W-:Y:S01]  /*6630*/  ISETP.NE.AND P0, PT, R81, 0x2, PT ;  /* 0x000000025100780c */ /* 0x000fe20003f05270 */
[----:B------:R-:W-:Y:S01]  /*6640*/  UISETP.NE.AND UP0, UPT, UR47, URZ, UPT ;  /* 0x000000ff2f00728c */ /* 0x000fe2000bf05270 */
[----:B------:R-:W-:Y:S01]  /*6650*/  ISETP.NE.AND P1, PT, R36, 0x4, PT ;  /* 0x000000042400780c */ /* 0x000fe20003f25270 */
[----:B------:R-:W-:Y:S01]  /*6660*/  UIADD3 UR45, UPT, UPT, UR37, UR57, URZ ;  /* 0x00000039252d7290 */ /* 0x000fe2000fffe0ff */
[----:B------:R-:W-:Y:S01]  /*6670*/  SEL R2, RZ, 0x1, P0 ;  /* 0x00000001ff027807 */ /* 0x000fe20000000000 */
[----:B------:R-:W-:Y:S01]  /*6680*/  UIADD3 UR46, UPT, UPT, UR38, UR60, URZ ;  /* 0x0000003c262e7290 */ /* 0x000fe2000fffe0ff */
[----:B------:R-:W-:Y:S02]  /*6690*/  SEL R0, RZ, 0x1, P1 ;  /* 0x00000001ff007807 */ /* 0x000fe40000800000 */
[----:B------:R-:W-:Y:S02]  /*66a0*/  LOP3.LUT R83, R83, R2, RZ, 0x3c, !PT ;  /* 0x0000000253537212 */ /* 0x000fe400078e3cff */
[----:B------:R-:W-:Y:S02]  /*66b0*/  LOP3.LUT R84, R84, R0, RZ, 0x3c, !PT ;  /* 0x0000000054547212 */ /* 0x000fe400078e3cff */
[----:B------:R-:W-:Y:S02]  /*66c0*/  SEL R81, R81, RZ, P0 ;  /* 0x000000ff51517207 */ /* 0x000fe40000000000 */
[----:B------:R-:W-:Y:S01]  /*66d0*/  SEL R36, R36, RZ, P1 ;  /* 0x000000ff24247207 */ /* 0x000fe20000800000 */
[----:B------:R-:W-:Y:S01]  /*66e0*/  UMOV UR36, UR51 ;  /* 0x0000003300247c82 */ /* 0x000fe20008000000 */
[----:B------:R-:W-:Y:S05]  /*66f0*/  BRA.U UP0, `(.L_x_100) ;  /* 0xffffffe5002c7547 */ /* 0x000fea000b83ffff */
[----:B------:R-:W-:Y:S05]  /*6700*/  EXIT ;  /* 0x000000000000794d */ /* 0x000fea0003800000 */
.L_x_24:
[----:B--2---:R2:W3:Y:S02]  /*6710*/  SYNCS.PHASECHK.TRANS64.TRYWAIT P0, [R0+URZ+0xc0], R2 ;  /* 0x0000c002000075a7 */ /* 0x0044e400080011ff */
[----:B---3--:R-:W-:Y:S05]  /*6720*/  @!P0 NANOSLEEP.SYNCS 0x989680 ;  /* 0x009896800000895d */ /* 0x008fea0003900000 */
[----:B------:R-:W3:Y:S02]  /*6730*/  @!P0 SYNCS.PHASECHK.TRANS64 P0, [R0+URZ+0xc0], R2 ;  /* 0x0000c002000085a7 */ /* 0x000ee400080010ff */
[----:B---3--:R-:W-:Y:S05]  /*6740*/  @!P0 BRA `(.L_x_24) ;  /* 0xfffffffc00f08947 */ /* 0x008fea000383ffff */
[----:B------:R-:W-:Y:S05]  /*6750*/  BRA `(.L_x_101) ;  /* 0xffffffb000287947 */ /* 0x000fea000383ffff */
.L_x_27:
[----:B-1----:R-:W-:-:S07]  /*6760*/  MOV R0, UR33 ;  /* 0x0000002100007c02 */ /* 0x002fce0008000f00 */
.L_x_102:
[----:B-1----:R1:W2:Y:S02]  /*6770*/  SYNCS.PHASECHK.TRANS64.TRYWAIT P0, [R0+URZ+0x18], R3 ;  /* 0x00001803000075a7 */ /* 0x0022a400080011ff */
[----:B--2---:R-:W-:Y:S05]  /*6780*/  @!P0 NANOSLEEP.SYNCS 0x989680 ;  /* 0x009896800000895d */ /* 0x004fea0003900000 */
[----:B------:R-:W2:Y:S02]  /*6790*/  @!P0 SYNCS.PHASECHK.TRANS64 P0, [R0+URZ+0x18], R3 ;  /* 0x00001803000085a7 */ /* 0x000ea400080010ff */
[----:B--2---:R-:W-:Y:S05]  /*67a0*/  @!P0 BRA `(.L_x_102) ;  /* 0xfffffffc00f08947 */ /* 0x004fea000383ffff */
[----:B------:R-:W-:Y:S05]  /*67b0*/  BRA `(.L_x_26) ;  /* 0xffffffb000707947 */ /* 0x000fea000383ffff */
.L_x_34:
[----:B-1----:R-:W-:-:S07]  /*67c0*/  MOV R0, UR17 ;  /* 0x0000001100007c02 */ /* 0x002fce0008000f00 */
.L_x_103:
[----:B-1----:R1:W2:Y:S02]  /*67d0*/  SYNCS.PHASECHK.TRANS64.TRYWAIT P0, [R0+URZ+0x18], R3 ;  /* 0x00001803000075a7 */ /* 0x0022a400080011ff */
[----:B--2---:R-:W-:Y:S05]  /*67e0*/  @!P0 NANOSLEEP.SYNCS 0x989680 ;  /* 0x009896800000895d */ /* 0x004fea0003900000 */
[----:B------:R-:W2:Y:S02]  /*67f0*/  @!P0 SYNCS.PHASECHK.TRANS64 P0, [R0+URZ+0x18], R3 ;  /* 0x00001803000085a7 */ /* 0x000ea400080010ff */
[----:B--2---:R-:W-:Y:S05]  /*6800*/  @!P0 BRA `(.L_x_103) ;  /* 0xfffffffc00f08947 */ /* 0x004fea000383ffff */
[----:B------:R-:W-:Y:S05]  /*6810*/  BRA `(.L_x_33) ;  /* 0xffffffb4002c7947 */ /* 0x000fea000383ffff */
.L_x_39:
[----:B-1----:R1:W2:Y:S02]  /*6820*/  SYNCS.PHASECHK.TRANS64.TRYWAIT P0, [R3+URZ+0x50], R0 ;  /* 0x00005000030075a7 */ /* 0x0022a400080011ff */
[----:B--2---:R-:W-:Y:S05]  /*6830*/  @!P0 NANOSLEEP.SYNCS 0x989680 ;  /* 0x009896800000895d */ /* 0x004fea0003900000 */
[----:B------:R-:W2:Y:S02]  /*6840*/  @!P0 SYNCS.PHASECHK.TRANS64 P0, [R3+URZ+0x50], R0 ;  /* 0x00005000030085a7 */ /* 0x000ea400080010ff */
[----:B--2---:R-:W-:Y:S05]  /*6850*/  @!P0 BRA `(.L_x_39) ;  /* 0xfffffffc00f08947 */ /* 0x004fea000383ffff */
[----:B------:R-:W-:Y:S05]  /*6860*/  BRA `(.L_x_104) ;  /* 0xffffffb400d07947 */ /* 0x000fea000383ffff */
.L_x_43:
[----:B------:R-:W-:-:S07]  /*6870*/  MOV R0, UR4 ;  /* 0x0000000400007c02 */ /* 0x000fce0008000f00 */
.L_x_105:
[----:B-1----:R1:W2:Y:S02]  /*6880*/  SYNCS.PHASECHK.TRANS64.TRYWAIT P0, [R0+URZ], R2 ;  /* 0x00000002000075a7 */ /* 0x0022a400080011ff */
[----:B--2---:R-:W-:Y:S05]  /*6890*/  @!P0 NANOSLEEP.SYNCS 0x989680 ;  /* 0x009896800000895d */ /* 0x004fea0003900000 */
[----:B------:R-:W2:Y:S02]  /*68a0*/  @!P0 SYNCS.PHASECHK.TRANS64 P0, [R0+URZ], R2 ;  /* 0x00000002000085a7 */ /* 0x000ea400080010ff */
[----:B--2---:R-:W-:Y:S05]  /*68b0*/  @!P0 BRA `(.L_x_105) ;  /* 0xfffffffc00f08947 */ /* 0x004fea000383ffff */
[----:B------:R-:W-:Y:S05]  /*68c0*/  BRA `(.L_x_106) ;  /* 0xffffffbc00747947 */ /* 0x000fea000383ffff */
.L_x_44:
[----:B------:R-:W-:-:S07]  /*68d0*/  MOV R0, UR5 ;  /* 0x0000000500007c02 */ /* 0x000fce0008000f00 */
.L_x_107:
[----:B-1----:R1:W2:Y:S02]  /*68e0*/  SYNCS.PHASECHK.TRANS64.TRYWAIT P0, [R0+URZ], R2 ;  /* 0x00000002000075a7 */ /* 0x0022a400080011ff */
[----:B--2---:R-:W-:Y:S05]  /*68f0*/  @!P0 NANOSLEEP.SYNCS 0x989680 ;  /* 0x009896800000895d */ /* 0x004fea0003900000 */
[----:B------:R-:W2:Y:S02]  /*6900*/  @!P0 SYNCS.PHASECHK.TRANS64 P0, [R0+URZ], R2 ;  /* 0x00000002000085a7 */ /* 0x000ea400080010ff */
[----:B--2---:R-:W-:Y:S05]  /*6910*/  @!P0 BRA `(.L_x_107) ;  /* 0xfffffffc00f08947 */ /* 0x004fea000383ffff */
[----:B------:R-:W-:Y:S05]  /*6920*/  BRA `(.L_x_108) ;  /* 0xffffffbc00807947 */ /* 0x000fea000383ffff */
.L_x_47:
[----:B-1----:R1:W2:Y:S02]  /*6930*/  SYNCS.PHASECHK.TRANS64.TRYWAIT P0, [R2+URZ+0xb0], R4 ;  /* 0x0000b004020075a7 */ /* 0x0022a400080011ff */
[----:B--2---:R-:W-:Y:S05]  /*6940*/  @!P0 NANOSLEEP.SYNCS 0x989680 ;  /* 0x009896800000895d */ /* 0x004fea0003900000 */
[----:B------:R-:W2:Y:S02]  /*6950*/  @!P0 SYNCS.PHASECHK.TRANS64 P0, [R2+URZ+0xb0], R4 ;  /* 0x0000b004020085a7 */ /* 0x000ea400080010ff */
[----:B--2---:R-:W-:Y:S05]  /*6960*/  @!P0 BRA `(.L_x_47) ;  /* 0xfffffffc00f08947 */ /* 0x004fea000383ffff */
[----:B------:R-:W-:Y:S05]  /*6970*/  BRA `(.L_x_109) ;  /* 0xffffffbc00dc7947 */ /* 0x000fea000383ffff */
.L_x_48:
[----:B------:R-:W-:-:S07]  /*6980*/  MOV R2, UR4 ;  /* 0x0000000400027c02 */ /* 0x000fce0008000f00 */
.L_x_110:
[----:B-1----:R1:W2:Y:S02]  /*6990*/  SYNCS.PHASECHK.TRANS64.TRYWAIT P0, [R2+URZ+0x60], R5 ;  /* 0x00006005020075a7 */ /* 0x0022a400080011ff */
[----:B--2---:R-:W-:Y:S05]  /*69a0*/  @!P0 NANOSLEEP.SYNCS 0x989680 ;  /* 0x009896800000895d */ /* 0x004fea0003900000 */
[----:B------:R-:W2:Y:S02]  /*69b0*/  @!P0 SYNCS.PHASECHK.TRANS64 P0, [R2+URZ+0x60], R5 ;  /* 0x00006005020085a7 */ /* 0x000ea400080010ff */
[----:B--2---:R-:W-:Y:S05]  /*69c0*/  @!P0 BRA `(.L_x_110) ;  /* 0xfffffffc00f08947 */ /* 0x004fea000383ffff */
[----:B------:R-:W-:Y:S05]  /*69d0*/  BRA `(.L_x_111) ;  /* 0xffffffbc00ec7947 */ /* 0x000fea000383ffff */
.L_x_49:
[----:B-1----:R1:W2:Y:S02]  /*69e0*/  SYNCS.PHASECHK.TRANS64.TRYWAIT P1, [R2+URZ+0x50], R4 ;  /* 0x00005004020075a7 */ /* 0x0022a400080211ff */
[----:B--2---:R-:W-:Y:S05]  /*69f0*/  @!P1 NANOSLEEP.SYNCS 0x989680 ;  /* 0x009896800000995d */ /* 0x004fea0003900000 */
[----:B------:R-:W2:Y:S02]  /*6a00*/  @!P1 SYNCS.PHASECHK.TRANS64 P1, [R2+URZ+0x50], R4 ;  /* 0x00005004020095a7 */ /* 0x000ea400080210ff */
[----:B--2---:R-:W-:Y:S05]  /*6a10*/  @!P1 BRA `(.L_x_49) ;  /* 0xfffffffc00f09947 */ /* 0x004fea000383ffff */
[----:B------:R-:W-:Y:S05]  /*6a20*/  BRA `(.L_x_112) ;  /* 0xffffffc0001c7947 */ /* 0x000fea000383ffff */
.L_x_52:
[----:B------:R-:W-:-:S07]  /*6a30*/  MOV R0, UR4 ;  /* 0x0000000400007c02 */ /* 0x000fce0008000f00 */
.L_x_113:
[----:B-1----:R1:W2:Y:S02]  /*6a40*/  SYNCS.PHASECHK.TRANS64.TRYWAIT P0, [R0+URZ+0x60], R2 ;  /* 0x00006002000075a7 */ /* 0x0022a400080011ff */
[----:B--2---:R-:W-:Y:S05]  /*6a50*/  @!P0 NANOSLEEP.SYNCS 0x989680 ;  /* 0x009896800000895d */ /* 0x004fea0003900000 */
[----:B------:R-:W2:Y:S02]  /*6a60*/  @!P0 SYNCS.PHASECHK.TRANS64 P0, [R0+URZ+0x60], R2 ;  /* 0x00006002000085a7 */ /* 0x000ea400080010ff */
[----:B--2---:R-:W-:Y:S05]  /*6a70*/  @!P0 BRA `(.L_x_113) ;  /* 0xfffffffc00f08947 */ /* 0x004fea000383ffff */
[----:B------:R-:W-:Y:S05]  /*6a80*/  BRA `(.L_x_51) ;  /* 0xffffffc000707947 */ /* 0x000fea000383ffff */
.L_x_59:
[----:B-1----:R1:W2:Y:S02]  /*6a90*/  SYNCS.PHASECHK.TRANS64.TRYWAIT P1, [R0+URZ+0x50], R2 ;  /* 0x00005002000075a7 */ /* 0x0022a400080211ff */
[----:B--2---:R-:W-:Y:S05]  /*6aa0*/  @!P1 NANOSLEEP.SYNCS 0x989680 ;  /* 0x009896800000995d */ /* 0x004fea0003900000 */
[----:B------:R-:W2:Y:S02]  /*6ab0*/  @!P1 SYNCS.PHASECHK.TRANS64 P1, [R0+URZ+0x50], R2 ;  /* 0x00005002000095a7 */ /* 0x000ea400080210ff */
[----:B--2---:R-:W-:Y:S05]  /*6ac0*/  @!P1 BRA `(.L_x_59) ;  /* 0xfffffffc00f09947 */ /* 0x004fea000383ffff */
[----:B------:R-:W-:Y:S05]  /*6ad0*/  BRA `(.L_x_114) ;  /* 0xffffffc400e47947 */ /* 0x000fea000383ffff */
.L_x_60:
[----:B------:R-:W-:-:S07]  /*6ae0*/  MOV R2, UR31 ;  /* 0x0000001f00027c02 */ /* 0x000fce0008000f00 */
.L_x_115:
[----:B-1----:R1:W2:Y:S02]  /*6af0*/  SYNCS.PHASECHK.TRANS64.TRYWAIT P0, [R2+URZ+0x90], R0 ;  /* 0x00009000020075a7 */ /* 0x0022a400080011ff */
[----:B--2---:R-:W-:Y:S05]  /*6b00*/  @!P0 NANOSLEEP.SYNCS 0x989680 ;  /* 0x009896800000895d */ /* 0x004fea0003900000 */
[----:B------:R-:W2:Y:S02]  /*6b10*/  @!P0 SYNCS.PHASECHK.TRANS64 P0, [R2+URZ+0x90], R0 ;  /* 0x00009000020085a7 */ /* 0x000ea400080010ff */
[----:B--2---:R-:W-:Y:S05]  /*6b20*/  @!P0 BRA `(.L_x_115) ;  /* 0xfffffffc00f08947 */ /* 0x004fea000383ffff */
[----:B------:R-:W-:Y:S05]  /*6b30*/  BRA `(.L_x_116) ;  /* 0xffffffc800347947 */ /* 0x000fea000383ffff */
.L_x_63:
[----:B------:R-:W-:Y:S07]  /*6b40*/  MOV R0, UR5 ;  /* 0x0000000500007c02 */ /* 0x000fee0008000f00 */
.L_x_117:
[----:B-1----:R1:W2:Y:S02]  /*6b50*/  SYNCS.PHASECHK.TRANS64.TRYWAIT P0, [R0+URZ], R2 ;  /* 0x00000002000075a7 */ /* 0x0022a400080011ff */
[----:B--2---:R-:W-:Y:S05]  /*6b60*/  @!P0 NANOSLEEP.SYNCS 0x989680 ;  /* 0x009896800000895d */ /* 0x004fea0003900000 */
[----:B------:R-:W2:Y:S02]  /*6b70*/  @!P0 SYNCS.PHASECHK.TRANS64 P0, [R0+URZ], R2 ;  /* 0x00000002000085a7 */ /* 0x000ea400080010ff */
[----:B--2---:R-:W-:Y:S05]  /*6b80*/  @!P0 BRA `(.L_x_117) ;  /* 0xfffffffc00f08947 */ /* 0x004fea000383ffff */
[----:B------:R-:W-:Y:S05]  /*6b90*/  BRA `(.L_x_62) ;  /* 0xffffffc800507947 */ /* 0x000fea000383ffff */
.L_x_66:
[----:B------:R-:W-:-:S07]  /*6ba0*/  MOV R0, UR4 ;  /* 0x0000000400007c02 */ /* 0x000fce0008000f00 */
.L_x_118:
[----:B--2---:R2:W4:Y:S02]  /*6bb0*/  SYNCS.PHASECHK.TRANS64.TRYWAIT P0, [R0+URZ], R2 ;  /* 0x00000002000075a7 */ /* 0x00452400080011ff */
[----:B----4-:R-:W-:Y:S05]  /*6bc0*/  @!P0 NANOSLEEP.SYNCS 0x989680 ;  /* 0x009896800000895d */ /* 0x010fea0003900000 */
[----:B------:R-:W4:Y:S02]  /*6bd0*/  @!P0 SYNCS.PHASECHK.TRANS64 P0, [R0+URZ], R2 ;  /* 0x00000002000085a7 */ /* 0x000f2400080010ff */
[----:B----4-:R-:W-:Y:S05]  /*6be0*/  @!P0 BRA `(.L_x_118) ;  /* 0xfffffffc00f08947 */ /* 0x010fea000383ffff */
[----:B------:R-:W-:Y:S05]  /*6bf0*/  BRA `(.L_x_119) ;  /* 0xffffffcc002c7947 */ /* 0x000fea000383ffff */
.L_x_67:
[----:B------:R-:W-:-:S07]  /*6c00*/  MOV R0, UR5 ;  /* 0x0000000500007c02 */ /* 0x000fce0008000f00 */
.L_x_120:
[----:B-1----:R1:W2:Y:S02]  /*6c10*/  SYNCS.PHASECHK.TRANS64.TRYWAIT P0, [R0+URZ], R3 ;  /* 0x00000003000075a7 */ /* 0x0022a400080011ff */
[----:B--2---:R-:W-:Y:S05]  /*6c20*/  @!P0 NANOSLEEP.SYNCS 0x989680 ;  /* 0x009896800000895d */ /* 0x004fea0003900000 */
[----:B------:R-:W2:Y:S02]  /*6c30*/  @!P0 SYNCS.PHASECHK.TRANS64 P0, [R0+URZ], R3 ;  /* 0x00000003000085a7 */ /* 0x000ea400080010ff */
[----:B--2---:R-:W-:Y:S05]  /*6c40*/  @!P0 BRA `(.L_x_120) ;  /* 0xfffffffc00f08947 */ /* 0x004fea000383ffff */
[----:B------:R-:W-:Y:S05]  /*6c50*/  BRA `(.L_x_121) ;  /* 0xffffffcc00387947 */ /* 0x000fea000383ffff */
.L_x_68:
[----:B------:R-:W-:-:S07]  /*6c60*/  MOV R0, UR5 ;  /* 0x0000000500007c02 */ /* 0x000fce0008000f00 */
.L_x_122:
[----:B-1----:R1:W2:Y:S02]  /*6c70*/  SYNCS.PHASECHK.TRANS64.TRYWAIT P0, [R0+URZ], R3 ;  /* 0x00000003000075a7 */ /* 0x0022a400080011ff */
[----:B--2---:R-:W-:Y:S05]  /*6c80*/  @!P0 NANOSLEEP.SYNCS 0x989680 ;  /* 0x009896800000895d */ /* 0x004fea0003900000 */
[----:B------:R-:W2:Y:S02]  /*6c90*/  @!P0 SYNCS.PHASECHK.TRANS64 P0, [R0+URZ], R3 ;  /* 0x00000003000085a7 */ /* 0x000ea400080010ff */
[----:B--2---:R-:W-:Y:S05]  /*6ca0*/  @!P0 BRA `(.L_x_122) ;  /* 0xfffffffc00f08947 */ /* 0x004fea000383ffff */
[----:B------:R-:W-:Y:S05]  /*6cb0*/  BRA `(.L_x_123) ;  /* 0xffffffcc00447947 */ /* 0x000fea000383ffff */
.L_x_69:
[----:B-1----:R-:W-:-:S07]  /*6cc0*/  MOV R0, UR4 ;  /* 0x0000000400007c02 */ /* 0x002fce0008000f00 */
.L_x_124:
[----:B-1----:R1:W2:Y:S02]  /*6cd0*/  SYNCS.PHASECHK.TRANS64.TRYWAIT P0, [R0+URZ], R2 ;  /* 0x00000002000075a7 */ /* 0x0022a400080011ff */
[----:B--2---:R-:W-:Y:S05]  /*6ce0*/  @!P0 NANOSLEEP.SYNCS 0x989680 ;  /* 0x009896800000895d */ /* 0x004fea0003900000 */
[----:B------:R-:W2:Y:S02]  /*6cf0*/  @!P0 SYNCS.PHASECHK.TRANS64 P0, [R0+URZ], R2 ;  /* 0x00000002000085a7 */ /* 0x000ea400080010ff */
[----:B--2---:R-:W-:Y:S05]  /*6d00*/  @!P0 BRA `(.L_x_124) ;  /* 0xfffffffc00f08947 */ /* 0x004fea000383ffff */
[----:B------:R-:W-:Y:S05]  /*6d10*/  BRA `(.L_x_125) ;  /* 0xffffffcc00507947 */ /* 0x000fea000383ffff */
.L_x_74:
[----:B--2---:R2:W3:Y:S02]  /*6d20*/  SYNCS.PHASECHK.TRANS64.TRYWAIT P0, [R7+URZ+0x50], R0 ;  /* 0x00005000070075a7 */ /* 0x0044e400080011ff */
[----:B---3--:R-:W-:Y:S05]  /*6d30*/  @!P0 NANOSLEEP.SYNCS 0x989680 ;  /* 0x009896800000895d */ /* 0x008fea0003900000 */
[----:B------:R-:W3:Y:S02]  /*6d40*/  @!P0 SYNCS.PHASECHK.TRANS64 P0, [R7+URZ+0x50], R0 ;  /* 0x00005000070085a7 */ /* 0x000ee400080010ff */
[----:B---3--:R-:W-:Y:S05]  /*6d50*/  @!P0 BRA `(.L_x_74) ;  /* 0xfffffffc00f08947 */ /* 0x008fea000383ffff */
[----:B------:R-:W-:Y:S05]  /*6d60*/  BRA `(.L_x_126) ;  /* 0xffffffd000647947 */ /* 0x000fea000383ffff */
.L_x_77:
[----:B-1----:R-:W-:Y:S07]  /*6d70*/  MOV R0, UR17 ;  /* 0x0000001100007c02 */ /* 0x002fee0008000f00 */
.L_x_127:
[----:B-1----:R1:W2:Y:S02]  /*6d80*/  SYNCS.PHASECHK.TRANS64.TRYWAIT P2, [R0+URZ+0x48], R7 ;  /* 0x00004807000075a7 */ /* 0x0022a400080411ff */
[----:B--2---:R-:W-:Y:S05]  /*6d90*/  @!P2 NANOSLEEP.SYNCS 0x989680 ;  /* 0x009896800000a95d */ /* 0x004fea0003900000 */
[----:B------:R-:W2:Y:S02]  /*6da0*/  @!P2 SYNCS.PHASECHK.TRANS64 P2, [R0+URZ+0x48], R7 ;  /* 0x000048070000a5a7 */ /* 0x000ea400080410ff */
[----:B--2---:R-:W-:Y:S05]  /*6db0*/  @!P2 BRA `(.L_x_127) ;  /* 0xfffffffc00f0a947 */ /* 0x004fea000383ffff */
[----:B------:R-:W-:Y:S05]  /*6dc0*/  BRA `(.L_x_76) ;  /* 0xffffffd400c47947 */ /* 0x000fea000383ffff */
.L_x_80:
[----:B-1----:R-:W-:Y:S07]  /*6dd0*/  MOV R0, UR17 ;  /* 0x0000001100007c02 */ /* 0x002fee0008000f00 */
.L_x_128:
[----:B-1----:R1:W2:Y:S02]  /*6de0*/  SYNCS.PHASECHK.TRANS64.TRYWAIT P0, [R0+URZ+0x38], R6 ;  /* 0x00003806000075a7 */ /* 0x0022a400080011ff */
[----:B--2---:R-:W-:Y:S05]  /*6df0*/  @!P0 NANOSLEEP.SYNCS 0x989680 ;  /* 0x009896800000895d */ /* 0x004fea0003900000 */
[----:B------:R-:W2:Y:S02]  /*6e00*/  @!P0 SYNCS.PHASECHK.TRANS64 P0, [R0+URZ+0x38], R6 ;  /* 0x00003806000085a7 */ /* 0x000ea400080010ff */
[----:B--2---:R-:W-:Y:S05]  /*6e10*/  @!P0 BRA `(.L_x_128) ;  /* 0xfffffffc00f08947 */ /* 0x004fea000383ffff */
[----:B------:R-:W-:Y:S05]  /*6e20*/  BRA `(.L_x_129) ;  /* 0xffffffd800147947 */ /* 0x000fea000383ffff */
.L_x_83:
[----:B---3--:R3:W1:Y:S02]  /*6e30*/  SYNCS.PHASECHK.TRANS64.TRYWAIT P0, [R3+URZ+0x50], R0 ;  /* 0x00005000030075a7 */ /* 0x00866400080011ff */
[----:B-1----:R-:W-:Y:S05]  /*6e40*/  @!P0 NANOSLEEP.SYNCS 0x989680 ;  /* 0x009896800000895d */ /* 0x002fea0003900000 */
[----:B------:R-:W1:Y:S02]  /*6e50*/  @!P0 SYNCS.PHASECHK.TRANS64 P0, [R3+URZ+0x50], R0 ;  /* 0x00005000030085a7 */ /* 0x000e6400080010ff */
[----:B-1----:R-:W-:Y:S05]  /*6e60*/  @!P0 BRA `(.L_x_83) ;  /* 0xfffffffc00f08947 */ /* 0x002fea000383ffff */
[----:B------:R-:W-:Y:S05]  /*6e70*/  BRA `(.L_x_130) ;  /* 0xffffffdc00607947 */ /* 0x000fea000383ffff */
.L_x_94:
[----:B-1----:R-:W-:Y:S04]  /*6e80*/  MOV R0, UR44 ;  /* 0x0000002c00007c02 */ /* 0x002fe80008000f00 */
[----:B------:R1:W2:Y:S03]  /*6e90*/  SYNCS.PHASECHK.TRANS64.TRYWAIT P1, [R0+URZ+0x30], R4 ;  /* 0x00003004000075a7 */ /* 0x0002a600080211ff */
[----:B--2---:R-:W-:Y:S05]  /*6ea0*/  @!P1 NANOSLEEP.SYNCS 0x989680 ;  /* 0x009896800000995d */ /* 0x004fea0003900000 */
[----:B------:R-:W2:Y:S02]  /*6eb0*/  @!P1 SYNCS.PHASECHK.TRANS64 P1, [R0+URZ+0x30], R4 ;  /* 0x00003004000095a7 */ /* 0x000ea400080210ff */
[----:B--2---:R-:W-:Y:S05]  /*6ec0*/  @!P1 BRA `(.L_x_94) ;  /* 0xfffffffc00ec9947 */ /* 0x004fea000383ffff */
[----:B------:R-:W-:Y:S05]  /*6ed0*/  BRA `(.L_x_93) ;  /* 0xffffffe800b07947 */ /* 0x000fea000383ffff */
.L_x_96:
[----:B------:R1:W1:Y:S02]  /*6ee0*/  SYNCS.PHASECHK.TRANS64.TRYWAIT P1, [R22+URZ+0x70], R3 ;  /* 0x00007003160075a7 */ /* 0x00026400080211ff */
[----:B-1----:R-:W-:Y:S05]  /*6ef0*/  @!P1 NANOSLEEP.SYNCS 0x989680 ;  /* 0x009896800000995d */ /* 0x002fea0003900000 */
[----:B------:R-:W1:Y:S02]  /*6f00*/  @!P1 SYNCS.PHASECHK.TRANS64 P1, [R22+URZ+0x70], R3 ;  /* 0x00007003160095a7 */ /* 0x000e6400080210ff */
[----:B-1----:R-:W-:Y:S05]  /*6f10*/  @!P1 BRA `(.L_x_96) ;  /* 0xfffffffc00f09947 */ /* 0x002fea000383ffff */
[----:B------:R-:W-:Y:S05]  /*6f20*/  BRA `(.L_x_95) ;  /* 0xffffffe800ec7947 */ /* 0x000fea000383ffff */
        .weak           $__internal_0_$__cuda_sm10x_tcgen05_guardrail_trap_col_being_dealloced_not_returned_by_alloc
        .type           $__internal_0_$__cuda_sm10x_tcgen05_guardrail_trap_col_being_dealloced_not_returned_by_alloc,@function
        .size           $__internal_0_$__cuda_sm10x_tcgen05_guardrail_trap_col_being_dealloced_not_returned_by_alloc,($__internal_1_$__cuda_sm10x_tcgen05_guardrail_trap_phase_invalid_during_alloc - $__internal_0_$__cuda_sm10x_tcgen05_guardrail_trap_col_being_dealloced_not_returned_by_alloc)
$__internal_0_$__cuda_sm10x_tcgen05_guardrail_trap_col_being_dealloced_not_returned_by_alloc:
[----:B------:R-:W-:Y:S05]  /*6f30*/  BPT.TRAP 0x1 ;  /* 0x000000040000795c */ /* 0x000fea0000300000 */
[----:B------:R-:W-:-:S04]  /*6f40*/  HFMA2 R3, -RZ, RZ, 0, 0 ;  /* 0x00000000ff037431 */ /* 0x000fc800000001ff */
[----:B------:R-:W-:Y:S05]  /*6f50*/  RET.REL.NODEC R2 `(_ZN7cutlass13device_kernelINS_4gemm6kernel13GemmUniversalIN4cute5tupleIJiiiiEEENS1_10collective13CollectiveMmaINS1_35MainloopSm100TmaUmmaWarpSpecializedILi3ELi2ELi4ENS5_IJNS4_1CILi1EEENSA_ILi2EEESB_EEEEENS5_IJNSA_ILi64EEESF_NSA_ILi128EEEEEENS_12float_e5m2_tENS5_IJlSB_lEEESI_SJ_NS4_8TiledMMAINS4_8MMA_AtomIJNS4_10MMA_TraitsINS4_19SM100_MMA_F8F6F4_SSEJSI_SI_fSF_SF_NS4_17integral_constantINS4_4UMMA5MajorELSQ_0EEESR_NSO_INSP_7ScaleInELSS_0EEEST_EEEEEENS4_6LayoutINS5_IJSB_SB_SB_EEENS5_IJNSA_ILi0EEESY_SY_EEEEENS5_IJNS4_10UnderscoreES11_S11_EEEEENS4_23SM90_TMA_LOAD_MULTICASTENS4_14ComposedLayoutINS4_7SwizzleILi3ELi4ELi3EEENS4_18smem_ptr_flag_bitsILi8EEENSW_INS5_IJNSA_ILi8EEESG_EEENS5_IJSG_SB_EEEEEEEvNS4_8identityENS4_13SM90_TMA_LOADES1E_vS1F_EENS_8epilogue10collective18CollectiveEpilogueINS1I_23Sm100TmaWarpSpecializedILi1ELi1ELi32ELb0ELb0EEEJSH_NS5_IJNSW_ISF_SB_EES1N_EEESI_SJ_SI_SJ_NS1I_6fusion15FusionCallbacksIS1M_NS1P_17LinearCombinationISI_fSI_fLNS_15FloatRoundStyleE2EEESH_S1O_JEEENS4_5SM1004TMEM4LOAD26SM100_TMEM_LOAD_16dp32b32xES1G_NS15_INS16_ILi2ELi4ELi3EEES19_NSW_INS5_IJS1A_SF_EEENS5_IJSF_SB_EEEEEEENS4_39AutoVectorizingCopyWithAssumedAlignmentILi128EEENS4_14SM90_TMA_STOREES23_S25_S25_EEEvvEEEEvNT_6ParamsE) ;  /* 0xffffff9002287950 */ /* 0x000fea0003c3ffff */
        .weak           $__internal_1_$__cuda_sm10x_tcgen05_guardrail_trap_phase_invalid_during_alloc
        .type           $__internal_1_$__cuda_sm10x_tcgen05_guardrail_trap_phase_invalid_during_alloc,@function
        .size           $__internal_1_$__cuda_sm10x_tcgen05_guardrail_trap_phase_invalid_during_alloc,($__internal_2_$__cuda_sm10x_tcgen05_guardrail_trap_unallocated_columns_being_dealloced - $__internal_1_$__cuda_sm10x_tcgen05_guardrail_trap_phase_invalid_during_alloc)
$__internal_1_$__cuda_sm10x_tcgen05_guardrail_trap_phase_invalid_during_alloc:
[----:B------:R-:W-:Y:S05]  /*6f60*/  BPT.TRAP 0x1 ;  /* 0x000000040000795c */ /* 0x000fea0000300000 */
[----:B------:R-:W-:-:S04]  /*6f70*/  MOV R5, 0x0 ;  /* 0x0000000000057802 */ /* 0x000fc80000000f00 */
[----:B------:R-:W-:Y:S05]  /*6f80*/  RET.REL.NODEC R4 `(_ZN7cutlass13device_kernelINS_4gemm6kernel13GemmUniversalIN4cute5tupleIJiiiiEEENS1_10collective13CollectiveMmaINS1_35MainloopSm100TmaUmmaWarpSpecializedILi3ELi2ELi4ENS5_IJNS4_1CILi1EEENSA_ILi2EEESB_EEEEENS5_IJNSA_ILi64EEESF_NSA_ILi128EEEEEENS_12float_e5m2_tENS5_IJlSB_lEEESI_SJ_NS4_8TiledMMAINS4_8MMA_AtomIJNS4_10MMA_TraitsINS4_19SM100_MMA_F8F6F4_SSEJSI_SI_fSF_SF_NS4_17integral_constantINS4_4UMMA5MajorELSQ_0EEESR_NSO_INSP_7ScaleInELSS_0EEEST_EEEEEENS4_6LayoutINS5_IJSB_SB_SB_EEENS5_IJNSA_ILi0EEESY_SY_EEEEENS5_IJNS4_10UnderscoreES11_S11_EEEEENS4_23SM90_TMA_LOAD_MULTICASTENS4_14ComposedLayoutINS4_7SwizzleILi3ELi4ELi3EEENS4_18smem_ptr_flag_bitsILi8EEENSW_INS5_IJNSA_ILi8EEESG_EEENS5_IJSG_SB_EEEEEEEvNS4_8identityENS4_13SM90_TMA_LOADES1E_vS1F_EENS_8epilogue10collective18CollectiveEpilogueINS1I_23Sm100TmaWarpSpecializedILi1ELi1ELi32ELb0ELb0EEEJSH_NS5_IJNSW_ISF_SB_EES1N_EEESI_SJ_SI_SJ_NS1I_6fusion15FusionCallbacksIS1M_NS1P_17LinearCombinationISI_fSI_fLNS_15FloatRoundStyleE2EEESH_S1O_JEEENS4_5SM1004TMEM4LOAD26SM100_TMEM_LOAD_16dp32b32xES1G_NS15_INS16_ILi2ELi4ELi3EEES19_NSW_INS5_IJS1A_SF_EEENS5_IJSF_SB_EEEEEEENS4_39AutoVectorizingCopyWithAssumedAlignmentILi128EEENS4_14SM90_TMA_STOREES23_S25_S25_EEEvvEEEEvNT_6ParamsE) ;  /* 0xffffff90041c7950 */ /* 0x000fea0003c3ffff */
        .weak           $__internal_2_$__cuda_sm10x_tcgen05_guardrail_trap_unallocated_columns_being_dealloced
        .type           $__internal_2_$__cuda_sm10x_tcgen05_guardrail_trap_unallocated_columns_being_dealloced,@function
        .size           $__internal_2_$__cuda_sm10x_tcgen05_guardrail_trap_unallocated_columns_being_dealloced,(.L_x_132 - $__internal_2_$__cuda_sm10x_tcgen05_guardrail_trap_unallocated_columns_being_dealloced)
$__internal_2_$__cuda_sm10x_tcgen05_guardrail_trap_unallocated_columns_being_dealloced:
[----:B------:R-:W-:Y:S05]  /*6f90*/  BPT.TRAP 0x1 ;  /* 0x000000040000795c */ /* 0x000fea0000300000 */
[----:B------:R-:W-:-:S04]  /*6fa0*/  HFMA2 R3, -RZ, RZ, 0, 0 ;  /* 0x00000000ff037431 */ /* 0x000fc800000001ff */
[----:B------:R-:W-:Y:S05]  /*6fb0*/  RET.REL.NODEC R2 `(_ZN7cutlass13device_kernelINS_4gemm6kernel13GemmUniversalIN4cute5tupleIJiiiiEEENS1_10collective13CollectiveMmaINS1_35MainloopSm100TmaUmmaWarpSpecializedILi3ELi2ELi4ENS5_IJNS4_1CILi1EEENSA_ILi2EEESB_EEEEENS5_IJNSA_ILi64EEESF_NSA_ILi128EEEEEENS_12float_e5m2_tENS5_IJlSB_lEEESI_SJ_NS4_8TiledMMAINS4_8MMA_AtomIJNS4_10MMA_TraitsINS4_19SM100_MMA_F8F6F4_SSEJSI_SI_fSF_SF_NS4_17integral_constantINS4_4UMMA5MajorELSQ_0EEESR_NSO_INSP_7ScaleInELSS_0EEEST_EEEEEENS4_6LayoutINS5_IJSB_SB_SB_EEENS5_IJNSA_ILi0EEESY_SY_EEEEENS5_IJNS4_10UnderscoreES11_S11_EEEEENS4_23SM90_TMA_LOAD_MULTICASTENS4_14ComposedLayoutINS4_7SwizzleILi3ELi4ELi3EEENS4_18smem_ptr_flag_bitsILi8EEENSW_INS5_IJNSA_ILi8EEESG_EEENS5_IJSG_SB_EEEEEEEvNS4_8identityENS4_13SM90_TMA_LOADES1E_vS1F_EENS_8epilogue10collective18CollectiveEpilogueINS1I_23Sm100TmaWarpSpecializedILi1ELi1ELi32ELb0ELb0EEEJSH_NS5_IJNSW_ISF_SB_EES1N_EEESI_SJ_SI_SJ_NS1I_6fusion15FusionCallbacksIS1M_NS1P_17LinearCombinationISI_fSI_fLNS_15FloatRoundStyleE2EEESH_S1O_JEEENS4_5SM1004TMEM4LOAD26SM100_TMEM_LOAD_16dp32b32xES1G_NS15_INS16_ILi2ELi4ELi3EEES19_NSW_INS5_IJS1A_SF_EEENS5_IJSF_SB_EEEEEEENS4_39AutoVectorizingCopyWithAssumedAlignmentILi128EEENS4_14SM90_TMA_STOREES23_S25_S25_EEEvvEEEEvNT_6ParamsE) ;  /* 0xffffff9002107950 */ /* 0x000fea0003c3ffff */
.L_x_131:
[----:B------:R-:W-:-:S00]  /*6fc0*/  BRA `(.L_x_131) ;  /* 0xfffffffc00fc7947 */ /* 0x000fc0000383ffff */
[----:B------:R-:W-:-:S00]  /*6fd0*/  NOP ;  /* 0x0000000000007918 */ /* 0x000fc00000000000 */
        /* <DEDUP_REMOVED lines=10> */
.L_x_132:


//--------------------- .nv.global.init           --------------------------
	.section	.nv.global.init,"aw",@progbits
.nv.global.init:
	.type		$str$27,@object
	.size		$str$27,($str$28 - $str$27)
$str$27:
        /*0000*/ 	.byte	0x28, 0x61, 0x64, 0x64, 0x72, 0x65, 0x73, 0x73, 0x20, 0x26, 0x20, 0x6d, 0x61, 0x73, 0x6b, 0x29
        /*0010*/ 	.byte	0x20, 0x3d, 0x3d, 0x20, 0x30, 0x00
	.type		$str$28,@object
	.size		$str$28,($str$26 - $str$28)
$str$28:
        /*0016*/ 	.byte	0x2f, 0x74, 0x6d, 0x70, 0x2f, 0x63, 0x75, 0x74, 0x6c, 0x61, 0x73, 0x73, 0x5f, 0x73, 0x77, 0x65
        /*0026*/ 	.byte	0x65, 0x70, 0x5f, 0x73, 0x72, 0x63, 0x2f, 0x69, 0x6e, 0x63, 0x6c, 0x75, 0x64, 0x65, 0x2f, 0x63
        /*0036*/ 	.byte	0x75, 0x74, 0x65, 0x2f, 0x70, 0x6f, 0x69, 0x6e, 0x74, 0x65, 0x72, 0x5f, 0x66, 0x6c, 0x61, 0x67
        /*0046*/ 	.byte	0x67, 0x65, 0x64, 0x2e, 0x68, 0x70, 0x70, 0x00
	.type		$str$26,@object
	.size		$str$26,($str$25 - $str$26)
$str$26:
        /*004e*/ 	.byte	0x2f, 0x74, 0x6d, 0x70, 0x2f, 0x63, 0x75, 0x74, 0x6c, 0x61, 0x73, 0x73, 0x5f, 0x73, 0x77, 0x65
        /*005e*/ 	.byte	0x65, 0x70, 0x5f, 0x73, 0x72, 0x63, 0x2f, 0x69, 0x6e, 0x63, 0x6c, 0x75, 0x64, 0x65, 0x2f, 0x63
        /*006e*/ 	.byte	0x75, 0x74, 0x65, 0x2f, 0x61, 0x74, 0x6f, 0x6d, 0x2f, 0x63, 0x6f, 0x70, 0x79, 0x5f, 0x74, 0x72
        /*007e*/ 	.byte	0x61, 0x69, 0x74, 0x73, 0x5f, 0x73, 0x6d, 0x31, 0x30, 0x30, 0x2e, 0x68, 0x70, 0x70, 0x00
	.type		$str$25,@object
	.size		$str$25,(__unnamed_1 - $str$25)
$str$25:
        /*008d*/ 	.byte	0x28, 0x28, 0x75, 0x69, 0x6e, 0x74, 0x33, 0x32, 0x5f, 0x74, 0x28, 0x74, 0x68, 0x72, 0x65, 0x61
        /*009d*/ 	.byte	0x64, 0x49, 0x64, 0x78, 0x2e, 0x78, 0x29, 0x20, 0x2f, 0x20, 0x33, 0x32, 0x29, 0x20, 0x25, 0x20
        /*00ad*/ 	.byte	0x34, 0x29, 0x20, 0x3d, 0x3d, 0x20, 0x28, 0x28, 0x28, 0x74, 0x6d, 0x65, 0x6d, 0x5f, 0x61, 0x64
        /*00bd*/ 	.byte	0x64, 0x72, 0x20, 0x3e, 0x3e, 0x20, 0x31, 0x36, 0x29, 0x20, 0x2f, 0x20, 0x33, 0x32, 0x29, 0x20
        /*00cd*/ 	.byte	0x25, 0x20, 0x34, 0x29, 0x00
	.type		__unnamed_1,@object
	.size		__unnamed_1,(__unnamed_2 - __unnamed_1)
__unnamed_1:
        /*00d2*/ 	.byte	0x61, 0x75, 0x74, 0x6f, 0x20, 0x63, 0x75, 0x74, 0x65, 0x3a, 0x3a, 0x61, 0x73, 0x5f, 0x70, 0x6f
        /* <DEDUP_REMOVED lines=24> */
        /*0262*/ 	.byte	0x3c, 0x34, 0x30, 0x39, 0x36, 0x3e, 0x3e, 0x3e, 0x3e, 0x5d, 0x00
	.type		__unnamed_2,@object
	.size		__unnamed_2,(.L_2 - __unnamed_2)
__unnamed_2:
        /* <DEDUP_REMOVED lines=40> */
        /*04ed*/ 	.byte	0x74, 0x65, 0x3a, 0x3a, 0x43, 0x3c, 0x30, 0x3e, 0x3e, 0x3e, 0x3e, 0x5d, 0x00
.L_2:


//--------------------- .nv.shared._ZN7cutlass13device_kernelINS_4gemm6kernel13GemmUniversalIN4cute5tupleIJiiiiEEENS1_10collective13CollectiveMmaINS1_35MainloopSm100TmaUmmaWarpSpecializedILi3ELi2ELi4ENS5_IJNS4_1CILi1EEENSA_ILi2EEESB_EEEEENS5_IJNSA_ILi64EEESF_NSA_ILi128EEEEEENS_12float_e5m2_tENS5_IJlSB_lEEESI_SJ_NS4_8TiledMMAINS4_8MMA_AtomIJNS4_10MMA_TraitsINS4_19SM100_MMA_F8F6F4_SSEJSI_SI_fSF_SF_NS4_17integral_constantINS4_4UMMA5MajorELSQ_0EEESR_NSO_INSP_7ScaleInELSS_0EEEST_EEEEEENS4_6LayoutINS5_IJSB_SB_SB_EEENS5_IJNSA_ILi0EEESY_SY_EEEEENS5_IJNS4_10UnderscoreES11_S11_EEEEENS4_23SM90_TMA_LOAD_MULTICASTENS4_14ComposedLayoutINS4_7SwizzleILi3ELi4ELi3EEENS4_18smem_ptr_flag_bitsILi8EEENSW_INS5_IJNSA_ILi8EEESG_EEENS5_IJSG_SB_EEEEEEEvNS4_8identityENS4_13SM90_TMA_LOADES1E_vS1F_EENS_8epilogue10collective18CollectiveEpilogueINS1I_23Sm100TmaWarpSpecializedILi1ELi1ELi32ELb0ELb0EEEJSH_NS5_IJNSW_ISF_SB_EES1N_EEESI_SJ_SI_SJ_NS1I_6fusion15FusionCallbacksIS1M_NS1P_17LinearCombinationISI_fSI_fLNS_15FloatRoundStyleE2EEESH_S1O_JEEENS4_5SM1004TMEM4LOAD26SM100_TMEM_LOAD_16dp32b32xES1G_NS15_INS16_ILi2ELi4ELi3EEES19_NSW_INS5_IJS1A_SF_EEENS5_IJSF_SB_EEEEEEENS4_39AutoVectorizingCopyWithAssumedAlignmentILi128EEENS4_14SM90_TMA_STOREES23_S25_S25_EEEvvEEEEvNT_6ParamsE --------------------------
	.section	.nv.shared._ZN7cutlass13device_kernelINS_4gemm6kernel13GemmUniversalIN4cute5tupleIJiiiiEEENS1_10collective13CollectiveMmaINS1_35MainloopSm100TmaUmmaWarpSpecializedILi3ELi2ELi4ENS5_IJNS4_1CILi1EEENSA_ILi2EEESB_EEEEENS5_IJNSA_ILi64EEESF_NSA_ILi128EEEEEENS_12float_e5m2_tENS5_IJlSB_lEEESI_SJ_NS4_8TiledMMAINS4_8MMA_AtomIJNS4_10MMA_TraitsINS4_19SM100_MMA_F8F6F4_SSEJSI_SI_fSF_SF_NS4_17integral_constantINS4_4UMMA5MajorELSQ_0EEESR_NSO_INSP_7ScaleInELSS_0EEEST_EEEEEENS4_6LayoutINS5_IJSB_SB_SB_EEENS5_IJNSA_ILi0EEESY_SY_EEEEENS5_IJNS4_10UnderscoreES11_S11_EEEEENS4_23SM90_TMA_LOAD_MULTICASTENS4_14ComposedLayoutINS4_7SwizzleILi3ELi4ELi3EEENS4_18smem_ptr_flag_bitsILi8EEENSW_INS5_IJNSA_ILi8EEESG_EEENS5_IJSG_SB_EEEEEEEvNS4_8identityENS4_13SM90_TMA_LOADES1E_vS1F_EENS_8epilogue10collective18CollectiveEpilogueINS1I_23Sm100TmaWarpSpecializedILi1ELi1ELi32ELb0ELb0EEEJSH_NS5_IJNSW_ISF_SB_EES1N_EEESI_SJ_SI_SJ_NS1I_6fusion15FusionCallbacksIS1M_NS1P_17LinearCombinationISI_fSI_fLNS_15FloatRoundStyleE2EEESH_S1O_JEEENS4_5SM1004TMEM4LOAD26SM100_TMEM_LOAD_16dp32b32xES1G_NS15_INS16_ILi2ELi4ELi3EEES19_NSW_INS5_IJS1A_SF_EEENS5_IJSF_SB_EEEEEEENS4_39AutoVectorizingCopyWithAssumedAlignmentILi128EEENS4_14SM90_TMA_STOREES23_S25_S25_EEEvvEEEEvNT_6ParamsE,"aw",@nobits
	.sectionflags	@""
	.align	16
	.zero		1024


//--------------------- .nv.shared.reserved.0     --------------------------
	.section	.nv.shared.reserved.0,"aw",@nobits
	.weak		__nv_reservedSMEM_offset_0_alias
	.size		__nv_reservedSMEM_offset_0_alias, 0, 64
	.other		__nv_reservedSMEM_offset_0_alias,@"STO_CUDA_RESERVED_SHARED STV_DEFAULT"
__nv_reservedSMEM_offset_0_alias:
	.zero		0
.nv.shared.reserved.0:
	.zero		64
	.weak		__nv_reservedSMEM_tcgen05_partition
	.type		__nv_reservedSMEM_tcgen05_partition,@object
	.size		__nv_reservedSMEM_tcgen05_partition,(.L_0 - __nv_reservedSMEM_tcgen05_partition)
__nv_reservedSMEM_tcgen05_partition:
	.zero		32
.L_0:


//--------------------- .nv.global                --------------------------
	.section	.nv.global,"aw",@nobits
.nv.global:
	.type		_ZN39_INTERNAL_0625716e_4_k_cu_5b24f992_87474cute1_E,@object
	.size		_ZN39_INTERNAL_0625716e_4_k_cu_5b24f992_87474cute1_E,(_ZN39_INTERNAL_0625716e_4_k_cu_5b24f992_87474cuda3std3__45__cpo6cbeginE - _ZN39_INTERNAL_0625716e_4_k_cu_5b24f992_87474cute1_E)
_ZN39_INTERNAL_0625716e_4_k_cu_5b24f992_87474cute1_E:
	.zero		1
	.type		_ZN39_INTERNAL_0625716e_4_k_cu_5b24f992_87474cuda3std3__45__cpo6cbeginE,@object
	.size		_ZN39_INTERNAL_0625716e_4_k_cu_5b24f992_87474cuda3std3__45__cpo6cbeginE,(_ZN39_INTERNAL_0625716e_4_k_cu_5b24f992_87474cuda3std3__48in_placeE - _ZN39_INTERNAL_0625716e_4_k_cu_5b24f992_87474cuda3std3__45__cpo6cbeginE)
_ZN39_INTERNAL_0625716e_4_k_cu_5b24f992_87474cuda3std3__45__cpo6cbeginE:
	.zero		1
	.type		_ZN39_INTERNAL_0625716e_4_k_cu_5b24f992_87474cuda3std3__48in_placeE,@object
	.size		_ZN39_INTERNAL_0625716e_4_k_cu_5b24f992_87474cuda3std3__48in_placeE,(_ZN39_INTERNAL_0625716e_4_k_cu_5b24f992_87474cuda3std6ranges3__45__cpo9iter_moveE - _ZN39_INTERNAL_0625716e_4_k_cu_5b24f992_87474cuda3std3__48in_placeE)
_ZN39_INTERNAL_0625716e_4_k_cu_5b24f992_87474cuda3std3__48in_placeE:
	.zero		1
	.type		_ZN39_INTERNAL_0625716e_4_k_cu_5b24f992_87474cuda3std6ranges3__45__cpo9iter_moveE,@object
	.size		_ZN39_INTERNAL_0625716e_4_k_cu_5b24f992_87474cuda3std6ranges3__45__cpo9iter_moveE,(_ZN39_INTERNAL_0625716e_4_k_cu_5b24f992_87474cuda3std3__45__cpo5beginE - _ZN39_INTERNAL_0625716e_4_k_cu_5b24f992_87474cuda3std6ranges3__45__cpo9iter_moveE)
_ZN39_INTERNAL_0625716e_4_k_cu_5b24f992_87474cuda3std6ranges3__45__cpo9iter_moveE:
	.zero		1
	.type		_ZN39_INTERNAL_0625716e_4_k_cu_5b24f992_87474cuda3std3__45__cpo5beginE,@object
	.size		_ZN39_INTERNAL_0625716e_4_k_cu_5b24f992_87474cuda3std3__45__cpo5beginE,(_ZN39_INTERNAL_0625716e_4_k_cu_5b24f992_87474cuda3std3__441_GLOBAL__N__0625716e_4_k_cu_5b24f992_87476ignoreE - _ZN39_INTERNAL_0625716e_4_k_cu_5b24f992_87474cuda3std3__45__cpo5beginE)
_ZN39_INTERNAL_0625716e_4_k_cu_5b24f992_87474cuda3std3__45__cpo5beginE:
	.zero		1
	.type		_ZN39_INTERNAL_0625716e_4_k_cu_5b24f992_87474cuda3std3__441_GLOBAL__N__0625716e_4_k_cu_5b24f992_87476ignoreE,@object
	.size		_ZN39_INTERNAL_0625716e_4_k_cu_5b24f992_87474cuda3std3__441_GLOBAL__N__0625716e_4_k_cu_5b24f992_87476ignoreE,(_ZN39_INTERNAL_0625716e_4_k_cu_5b24f992_87474cute7productE - _ZN39_INTERNAL_0625716e_4_k_cu_5b24f992_87474cuda3std3__441_GLOBAL__N__0625716e_4_k_cu_5b24f992_87476ignoreE)
_ZN39_INTERNAL_0625716e_4_k_cu_5b24f992_87474cuda3std3__441_GLOBAL__N__0625716e_4_k_cu_5b24f992_87476ignoreE:
	.zero		1
	.type		_ZN39_INTERNAL_0625716e_4_k_cu_5b24f992_87474cute7productE,@object
	.size		_ZN39_INTERNAL_0625716e_4_k_cu_5b24f992_87474cute7productE,(_ZN39_INTERNAL_0625716e_4_k_cu_5b24f992_87474cuda3std3__45__cpo3endE - _ZN39_INTERNAL_0625716e_4_k_cu_5b24f992_87474cute7productE)
_ZN39_INTERNAL_0625716e_4_k_cu_5b24f992_87474cute7productE:
	.zero		1
	.type		_ZN39_INTERNAL_0625716e_4_k_cu_5b24f992_87474cuda3std3__45__cpo3endE,@object
	.size		_ZN39_INTERNAL_0625716e_4_k_cu_5b24f992_87474cuda3std3__45__cpo3endE,(_ZN39_INTERNAL_0625716e_4_k_cu_5b24f992_87474cuda3std3__419piecewise_constructE - _ZN39_INTERNAL_0625716e_4_k_cu_5b24f992_87474cuda3std3__45__cpo3endE)
_ZN39_INTERNAL_0625716e_4_k_cu_5b24f992_87474cuda3std3__45__cpo3endE:
	.zero		1
	.type		_ZN39_INTERNAL_0625716e_4_k_cu_5b24f992_87474cuda3std3__419piecewise_constructE,@object
	.size		_ZN39_INTERNAL_0625716e_4_k_cu_5b24f992_87474cuda3std3__419piecewise_constructE,(_ZN39_INTERNAL_0625716e_4_k_cu_5b24f992_87474cuda3std3__45__cpo4cendE - _ZN39_INTERNAL_0625716e_4_k_cu_5b24f992_87474cuda3std3__419piecewise_constructE)
_ZN39_INTERNAL_0625716e_4_k_cu_5b24f992_87474cuda3std3__419piecewise_constructE:
	.zero		1
	.type		_ZN39_INTERNAL_0625716e_4_k_cu_5b24f992_87474cuda3std3__45__cpo4cendE,@object
	.size		_ZN39_INTERNAL_0625716e_4_k_cu_5b24f992_87474cuda3std3__45__cpo4cendE,(_ZN39_INTERNAL_0625716e_4_k_cu_5b24f992_87474cuda3std6ranges3__45__cpo4swapE - _ZN39_INTERNAL_0625716e_4_k_cu_5b24f992_87474cuda3std3__45__cpo4cendE)
_ZN39_INTERNAL_0625716e_4_k_cu_5b24f992_87474cuda3std3__45__cpo4cendE:
	.zero		1
	.type		_ZN39_INTERNAL_0625716e_4_k_cu_5b24f992_87474cuda3std6ranges3__45__cpo4swapE,@object
	.size		_ZN39_INTERNAL_0625716e_4_k_cu_5b24f992_87474cuda3std6ranges3__45__cpo4swapE,(.L_10 - _ZN39_INTERNAL_0625716e_4_k_cu_5b24f992_87474cuda3std6ranges3__45__cpo4swapE)
_ZN39_INTERNAL_0625716e_4_k_cu_5b24f992_87474cuda3std6ranges3__45__cpo4swapE:
	.zero		1
.L_10:


//--------------------- .nv.constant0._ZN7cutlass13device_kernelINS_4gemm6kernel13GemmUniversalIN4cute5tupleIJiiiiEEENS1_10collective13CollectiveMmaINS1_35MainloopSm100TmaUmmaWarpSpecializedILi3ELi2ELi4ENS5_IJNS4_1CILi1EEENSA_ILi2EEESB_EEEEENS5_IJNSA_ILi64EEESF_NSA_ILi128EEEEEENS_12float_e5m2_tENS5_IJlSB_lEEESI_SJ_NS4_8TiledMMAINS4_8MMA_AtomIJNS4_10MMA_TraitsINS4_19SM100_MMA_F8F6F4_SSEJSI_SI_fSF_SF_NS4_17integral_constantINS4_4UMMA5MajorELSQ_0EEESR_NSO_INSP_7ScaleInELSS_0EEEST_EEEEEENS4_6LayoutINS5_IJSB_SB_SB_EEENS5_IJNSA_ILi0EEESY_SY_EEEEENS5_IJNS4_10UnderscoreES11_S11_EEEEENS4_23SM90_TMA_LOAD_MULTICASTENS4_14ComposedLayoutINS4_7SwizzleILi3ELi4ELi3EEENS4_18smem_ptr_flag_bitsILi8EEENSW_INS5_IJNSA_ILi8EEESG_EEENS5_IJSG_SB_EEEEEEEvNS4_8identityENS4_13SM90_TMA_LOADES1E_vS1F_EENS_8epilogue10collective18CollectiveEpilogueINS1I_23Sm100TmaWarpSpecializedILi1ELi1ELi32ELb0ELb0EEEJSH_NS5_IJNSW_ISF_SB_EES1N_EEESI_SJ_SI_SJ_NS1I_6fusion15FusionCallbacksIS1M_NS1P_17LinearCombinationISI_fSI_fLNS_15FloatRoundStyleE2EEESH_S1O_JEEENS4_5SM1004TMEM4LOAD26SM100_TMEM_LOAD_16dp32b32xES1G_NS15_INS16_ILi2ELi4ELi3EEES19_NSW_INS5_IJS1A_SF_EEENS5_IJSF_SB_EEEEEEENS4_39AutoVectorizingCopyWithAssumedAlignmentILi128EEENS4_14SM90_TMA_STOREES23_S25_S25_EEEvvEEEEvNT_6ParamsE --------------------------
	.section	.nv.constant0._ZN7cutlass13device_kernelINS_4gemm6kernel13GemmUniversalIN4cute5tupleIJiiiiEEENS1_10collective13CollectiveMmaINS1_35MainloopSm100TmaUmmaWarpSpecializedILi3ELi2ELi4ENS5_IJNS4_1CILi1EEENSA_ILi2EEESB_EEEEENS5_IJNSA_ILi64EEESF_NSA_ILi128EEEEEENS_12float_e5m2_tENS5_IJlSB_lEEESI_SJ_NS4_8TiledMMAINS4_8MMA_AtomIJNS4_10MMA_TraitsINS4_19SM100_MMA_F8F6F4_SSEJSI_SI_fSF_SF_NS4_17integral_constantINS4_4UMMA5MajorELSQ_0EEESR_NSO_INSP_7ScaleInELSS_0EEEST_EEEEEENS4_6LayoutINS5_IJSB_SB_SB_EEENS5_IJNSA_ILi0EEESY_SY_EEEEENS5_IJNS4_10UnderscoreES11_S11_EEEEENS4_23SM90_TMA_LOAD_MULTICASTENS4_14ComposedLayoutINS4_7SwizzleILi3ELi4ELi3EEENS4_18smem_ptr_flag_bitsILi8EEENSW_INS5_IJNSA_ILi8EEESG_EEENS5_IJSG_SB_EEEEEEEvNS4_8identityENS4_13SM90_TMA_LOADES1E_vS1F_EENS_8epilogue10collective18CollectiveEpilogueINS1I_23Sm100TmaWarpSpecializedILi1ELi1ELi32ELb0ELb0EEEJSH_NS5_IJNSW_ISF_SB_EES1N_EEESI_SJ_SI_SJ_NS1I_6fusion15FusionCallbacksIS1M_NS1P_17LinearCombinationISI_fSI_fLNS_15FloatRoundStyleE2EEESH_S1O_JEEENS4_5SM1004TMEM4LOAD26SM100_TMEM_LOAD_16dp32b32xES1G_NS15_INS16_ILi2ELi4ELi3EEES19_NSW_INS5_IJS1A_SF_EEENS5_IJSF_SB_EEEEEEENS4_39AutoVectorizingCopyWithAssumedAlignmentILi128EEENS4_14SM90_TMA_STOREES23_S25_S25_EEEvvEEEEvNT_6ParamsE,"a",@progbits
	.sectionflags	@""
	.align	4
.nv.constant0._ZN7cutlass13device_kernelINS_4gemm6kernel13GemmUniversalIN4cute5tupleIJiiiiEEENS1_10collective13CollectiveMmaINS1_35MainloopSm100TmaUmmaWarpSpecializedILi3ELi2ELi4ENS5_IJNS4_1CILi1EEENSA_ILi2EEESB_EEEEENS5_IJNSA_ILi64EEESF_NSA_ILi128EEEEEENS_12float_e5m2_tENS5_IJlSB_lEEESI_SJ_NS4_8TiledMMAINS4_8MMA_AtomIJNS4_10MMA_TraitsINS4_19SM100_MMA_F8F6F4_SSEJSI_SI_fSF_SF_NS4_17integral_constantINS4_4UMMA5MajorELSQ_0EEESR_NSO_INSP_7ScaleInELSS_0EEEST_EEEEEENS4_6LayoutINS5_IJSB_SB_SB_EEENS5_IJNSA_ILi0EEESY_SY_EEEEENS5_IJNS4_10UnderscoreES11_S11_EEEEENS4_23SM90_TMA_LOAD_MULTICASTENS4_14ComposedLayoutINS4_7SwizzleILi3ELi4ELi3EEENS4_18smem_ptr_flag_bitsILi8EEENSW_INS5_IJNSA_ILi8EEESG_EEENS5_IJSG_SB_EEEEEEEvNS4_8identityENS4_13SM90_TMA_LOADES1E_vS1F_EENS_8epilogue10collective18CollectiveEpilogueINS1I_23Sm100TmaWarpSpecializedILi1ELi1ELi32ELb0ELb0EEEJSH_NS5_IJNSW_ISF_SB_EES1N_EEESI_SJ_SI_SJ_NS1I_6fusion15FusionCallbacksIS1M_NS1P_17LinearCombinationISI_fSI_fLNS_15FloatRoundStyleE2EEESH_S1O_JEEENS4_5SM1004TMEM4LOAD26SM100_TMEM_LOAD_16dp32b32xES1G_NS15_INS16_ILi2ELi4ELi3EEES19_NSW_INS5_IJS1A_SF_EEENS5_IJSF_SB_EEEEEEENS4_39AutoVectorizingCopyWithAssumedAlignmentILi128EEENS4_14SM90_TMA_STOREES23_S25_S25_EEEvvEEEEvNT_6ParamsE:
	.zero		2944


//--------------------- SYMBOLS --------------------------

	.type		.nv.reservedSmem.offset0,@object
	.size		.nv.reservedSmem.offset0,0x4
	.type		.nv.reservedSmem.cap,@object
	.size		.nv.reservedSmem.cap,0x4
	.type		__assertfail,@function
